	.target	sm_80

	.elftype	@"ET_EXEC"


//--------------------- .note.nv.tkinfo           --------------------------
	.section	.note.nv.tkinfo,"",@"SHT_NOTE"
	.sectionflags	@"SHF_NOTE_NV_TKINFO"
	.tkinfo
        /*0018*/ 	.word	0x00000002
        /*0030*/ 	.string	""
        /*0030*/ 	.string	"ptxas"
        /*0030*/ 	.string	"Cuda compilation tools, release 13.0, V13.0.88"
        /*0030*/ 	.string	"Build cuda_13.0.r13.0/compiler.36424714_0"
        /*0030*/ 	.string	"-v  -suppress-debug-info  -lineinfo  -arch sm_80 "



//--------------------- .note.nv.cuinfo           --------------------------
	.section	.note.nv.cuinfo,"",@"SHT_NOTE"
	.sectionflags	@"SHF_NOTE_NV_CUINFO"
        /*0018*/ 	.short	0x0002
        /*001a*/ 	.short	0x0050
        /*001c*/ 	.short	0x0082
	.zero		2


//--------------------- .nv.info                  --------------------------
	.section	.nv.info,"",@"SHT_CUDA_INFO"
	.align	4


	//----- nvinfo : EIATTR_REGCOUNT
	.align		4
        /*0000*/ 	.byte	0x04, 0x2f
        /*0002*/ 	.short	(.L_1 - .L_0)
	.align		4
.L_0:
        /*0004*/ 	.word	index@(matmul_kernel)
        /*0008*/ 	.word	0x000000ff


	//----- nvinfo : EIATTR_FRAME_SIZE
	.align		4
.L_1:
        /*000c*/ 	.byte	0x04, 0x11
        /*000e*/ 	.short	(.L_3 - .L_2)
	.align		4
.L_2:
        /*0010*/ 	.word	index@(matmul_kernel)
        /*0014*/ 	.word	0x00000000


	//----- nvinfo : EIATTR_MIN_STACK_SIZE
	.align		4
.L_3:
        /*0018*/ 	.byte	0x04, 0x12
        /*001a*/ 	.short	(.L_5 - .L_4)
	.align		4
.L_4:
        /*001c*/ 	.word	index@(matmul_kernel)
        /*0020*/ 	.word	0x00000000
.L_5:


//--------------------- .nv.info.matmul_kernel    --------------------------
	.section	.nv.info.matmul_kernel,"",@"SHT_CUDA_INFO"
	.sectionflags	@""
	.align	4


	//----- nvinfo : EIATTR_CUDA_API_VERSION
	.align		4
        /*0000*/ 	.byte	0x04, 0x37
        /*0002*/ 	.short	(.L_7 - .L_6)
.L_6:
        /*0004*/ 	.word	0x00000082


	//----- nvinfo : EIATTR_SW2861232_WAR
	.align		4
.L_7:
        /*0008*/ 	.byte	0x01, 0x35
	.zero		2


	//----- nvinfo : EIATTR_PARAM_CBANK
	.align		4
        /*000c*/ 	.byte	0x04, 0x0a
        /*000e*/ 	.short	(.L_9 - .L_8)
	.align		4
.L_8:
        /*0010*/ 	.word	index@(.nv.constant0.matmul_kernel)
        /*0014*/ 	.short	0x0160
        /*0016*/ 	.short	0x0050


	//----- nvinfo : EIATTR_CBANK_PARAM_SIZE
	.align		4
.L_9:
        /*0018*/ 	.byte	0x03, 0x19
        /*001a*/ 	.short	0x0050


	//----- nvinfo : EIATTR_KPARAM_INFO
	.align		4
        /*001c*/ 	.byte	0x04, 0x17
        /*001e*/ 	.short	(.L_11 - .L_10)
.L_10:
        /*0020*/ 	.word	0x00000000
        /*0024*/ 	.short	0x000d
        /*0026*/ 	.short	0x0048
        /*0028*/ 	.byte	0x00, 0xf4, 0x21, 0x00


	//----- nvinfo : EIATTR_KPARAM_INFO
	.align		4
.L_11:
        /*002c*/ 	.byte	0x04, 0x17
        /*002e*/ 	.short	(.L_13 - .L_12)
.L_12:
        /*0030*/ 	.word	0x00000000
        /*0034*/ 	.short	0x000c
        /*0036*/ 	.short	0x0040
        /*0038*/ 	.byte	0x00, 0xf4, 0x21, 0x00


	//----- nvinfo : EIATTR_KPARAM_INFO
	.align		4
.L_13:
        /*003c*/ 	.byte	0x04, 0x17
        /*003e*/ 	.short	(.L_15 - .L_14)
.L_14:
        /*0040*/ 	.word	0x00000000
        /*0044*/ 	.short	0x000b
        /*0046*/ 	.short	0x0038
        /*0048*/ 	.byte	0x00, 0xf0, 0x11, 0x00


	//----- nvinfo : EIATTR_KPARAM_INFO
	.align		4
.L_15:
        /*004c*/ 	.byte	0x04, 0x17
        /*004e*/ 	.short	(.L_17 - .L_16)
.L_16:
        /*0050*/ 	.word	0x00000000
        /*0054*/ 	.short	0x000a
        /*0056*/ 	.short	0x0034
        /*0058*/ 	.byte	0x00, 0xf0, 0x11, 0x00


	//----- nvinfo : EIATTR_KPARAM_INFO
	.align		4
.L_17:
        /*005c*/ 	.byte	0x04, 0x17
        /*005e*/ 	.short	(.L_19 - .L_18)
.L_18:
        /*0060*/ 	.word	0x00000000
        /*0064*/ 	.short	0x0009
        /*0066*/ 	.short	0x0030
        /*0068*/ 	.byte	0x00, 0xf0, 0x11, 0x00


	//----- nvinfo : EIATTR_KPARAM_INFO
	.align		4
.L_19:
        /*006c*/ 	.byte	0x04, 0x17
        /*006e*/ 	.short	(.L_21 - .L_20)
.L_20:
        /*0070*/ 	.word	0x00000000
        /*0074*/ 	.short	0x0008
        /*0076*/ 	.short	0x002c
        /*0078*/ 	.byte	0x00, 0xf0, 0x11, 0x00


	//----- nvinfo : EIATTR_KPARAM_INFO
	.align		4
.L_21:
        /*007c*/ 	.byte	0x04, 0x17
        /*007e*/ 	.short	(.L_23 - .L_22)
.L_22:
        /*0080*/ 	.word	0x00000000
        /*0084*/ 	.short	0x0007
        /*0086*/ 	.short	0x0028
        /*0088*/ 	.byte	0x00, 0xf0, 0x11, 0x00


	//----- nvinfo : EIATTR_KPARAM_INFO
	.align		4
.L_23:
        /*008c*/ 	.byte	0x04, 0x17
        /*008e*/ 	.short	(.L_25 - .L_24)
.L_24:
        /*0090*/ 	.word	0x00000000
        /*0094*/ 	.short	0x0006
        /*0096*/ 	.short	0x0024
        /*0098*/ 	.byte	0x00, 0xf0, 0x11, 0x00


	//----- nvinfo : EIATTR_KPARAM_INFO
	.align		4
.L_25:
        /*009c*/ 	.byte	0x04, 0x17
        /*009e*/ 	.short	(.L_27 - .L_26)
.L_26:
        /*00a0*/ 	.word	0x00000000
        /*00a4*/ 	.short	0x0005
        /*00a6*/ 	.short	0x0020
        /*00a8*/ 	.byte	0x00, 0xf0, 0x11, 0x00


	//----- nvinfo : EIATTR_KPARAM_INFO
	.align		4
.L_27:
        /*00ac*/ 	.byte	0x04, 0x17
        /*00ae*/ 	.short	(.L_29 - .L_28)
.L_28:
        /*00b0*/ 	.word	0x00000000
        /*00b4*/ 	.short	0x0004
        /*00b6*/ 	.short	0x001c
        /*00b8*/ 	.byte	0x00, 0xf0, 0x11, 0x00


	//----- nvinfo : EIATTR_KPARAM_INFO
	.align		4
.L_29:
        /*00bc*/ 	.byte	0x04, 0x17
        /*00be*/ 	.short	(.L_31 - .L_30)
.L_30:
        /*00c0*/ 	.word	0x00000000
        /*00c4*/ 	.short	0x0003
        /*00c6*/ 	.short	0x0018
        /*00c8*/ 	.byte	0x00, 0xf0, 0x11, 0x00


	//----- nvinfo : EIATTR_KPARAM_INFO
	.align		4
.L_31:
        /*00cc*/ 	.byte	0x04, 0x17
        /*00ce*/ 	.short	(.L_33 - .L_32)
.L_32:
        /*00d0*/ 	.word	0x00000000
        /*00d4*/ 	.short	0x0002
        /*00d6*/ 	.short	0x0010
        /*00d8*/ 	.byte	0x00, 0xf4, 0x21, 0x00


	//----- nvinfo : EIATTR_KPARAM_INFO
	.align		4
.L_33:
        /*00dc*/ 	.byte	0x04, 0x17
        /*00de*/ 	.short	(.L_35 - .L_34)
.L_34:
        /*00e0*/ 	.word	0x00000000
        /*00e4*/ 	.short	0x0001
        /*00e6*/ 	.short	0x0008
        /*00e8*/ 	.byte	0x00, 0xf4, 0x21, 0x00


	//----- nvinfo : EIATTR_KPARAM_INFO
	.align		4
.L_35:
        /*00ec*/ 	.byte	0x04, 0x17
        /*00ee*/ 	.short	(.L_37 - .L_36)
.L_36:
        /*00f0*/ 	.word	0x00000000
        /*00f4*/ 	.short	0x0000
        /*00f6*/ 	.short	0x0000
        /*00f8*/ 	.byte	0x00, 0xf4, 0x21, 0x00


	//----- nvinfo : EIATTR_MAXREG_COUNT
	.align		4
.L_37:
        /*00fc*/ 	.byte	0x03, 0x1b
        /*00fe*/ 	.short	0x00ff


	//----- nvinfo : EIATTR_NUM_BARRIERS
	.align		4
        /*0100*/ 	.byte	0x02, 0x4c
        /*0102*/ 	.byte	0x01
	.zero		1


	//----- nvinfo : EIATTR_MERCURY_ISA_VERSION
	.align		4
        /*0104*/ 	.byte	0x03, 0x5f
        /*0106*/ 	.short	0x0000


	//----- nvinfo : EIATTR_EXIT_INSTR_OFFSETS
	.align		4
        /*0108*/ 	.byte	0x04, 0x1c
        /*010a*/ 	.short	(.L_39 - .L_38)


	//   ....[0]....
.L_38:
        /*010c*/ 	.word	0x00009930


	//   ....[1]....
        /*0110*/ 	.word	0x00009960


	//----- nvinfo : EIATTR_REQNTID
	.align		4
.L_39:
        /*0114*/ 	.byte	0x04, 0x10
        /*0116*/ 	.short	(.L_41 - .L_40)
.L_40:
        /*0118*/ 	.word	0x00000100
        /*011c*/ 	.word	0x00000001
        /*0120*/ 	.word	0x00000001
.L_41:


//--------------------- .nv.callgraph             --------------------------
	.section	.nv.callgraph,"",@"SHT_CUDA_CALLGRAPH"
	.align	4
	.sectionentsize	8
	.align		4
        /*0000*/ 	.word	0x00000000
	.align		4
        /*0004*/ 	.word	0xffffffff
	.align		4
        /*0008*/ 	.word	0x00000000
	.align		4
        /*000c*/ 	.word	0xfffffffe
	.align		4
        /*0010*/ 	.word	0x00000000
	.align		4
        /*0014*/ 	.word	0xfffffffd
	.align		4
        /*0018*/ 	.word	0x00000000
	.align		4
        /*001c*/ 	.word	0xfffffffc


//--------------------- .nv.rel.action            --------------------------
	.section	.nv.rel.action,"",@"SHT_CUDA_RELOCINFO"
	.align	8
	.sectionentsize	8
        /*0000*/ 	.byte	0x73, 0x00, 0x00, 0x00, 0x00, 0x00, 0x00, 0x00, 0x00, 0x00, 0x00, 0x11, 0x25, 0x00, 0x05, 0x36


//--------------------- .nv.constant0.matmul_kernel --------------------------
	.section	.nv.constant0.matmul_kernel,"a",@progbits
	.sectionflags	@""
	.align	4
.nv.constant0.matmul_kernel:
	.zero		432


//--------------------- .text.matmul_kernel       --------------------------
	.section	.text.matmul_kernel,"ax",@progbits
	.sectioninfo	@"SHI_REGISTERS=255"
	.align	128
        .global         matmul_kernel
        .type           matmul_kernel,@function
        .size           matmul_kernel,(.L_x_5 - matmul_kernel)
        .other          matmul_kernel,@"STO_CUDA_ENTRY STV_DEFAULT"
matmul_kernel:
.text.matmul_kernel:
[----:B------:R-:W-:Y:S02]  /*0000*/  IMAD.MOV.U32 R1, RZ, RZ, c[0x0][0x28] ;  /* 0x00000a00ff017624 */ /* 0x000fe400078e00ff */
[----:B------:R-:W-:Y:S01]  /*0010*/  IMAD.MOV.U32 R0, RZ, RZ, c[0x0][0x17c] ;  /* 0x00005f00ff007624 */ /* 0x000fe200078e00ff */
[----:B------:R-:W0:Y:S01]  /*0020*/  S2R R5, SR_CTAID.X ;  /* 0x0000000000057919 */ /* 0x000e220000002500 */
[----:B------:R-:W-:Y:S02]  /*0030*/  ULDC UR4, c[0x0][0x180] ;  /* 0x0000600000047ab9 */ /* 0x000fe40000000800 */
[----:B------:R-:W-:Y:S01]  /*0040*/  ULDC.64 UR6, c[0x0][0x118] ;  /* 0x0000460000067ab9 */ /* 0x000fe20000000a00 */
[----:B------:R-:W-:Y:S01]  /*0050*/  IADD3 R0, R0, 0x7f, RZ ;  /* 0x0000007f00007810 */ /* 0x000fe20007ffe0ff */
[----:B------:R-:W1:Y:S03]  /*0060*/  S2R R90, SR_TID.X ;  /* 0x00000000005a7919 */ /* 0x000e660000002100 */
[----:B------:R-:W-:-:S04]  /*0070*/  SHF.R.S32.HI R3, RZ, 0x1f, R0 ;  /* 0x0000001fff037819 */ /* 0x000fc80000011400 */
[----:B------:R-:W-:-:S04]  /*0080*/  LEA.HI R3, R3, R0, RZ, 0x7 ;  /* 0x0000000003037211 */ /* 0x000fc800078f38ff */
[----:B------:R-:W-:-:S05]  /*0090*/  SHF.R.S32.HI R3, RZ, 0x7, R3 ;  /* 0x00000007ff037819 */ /* 0x000fca0000011403 */
[----:B------:R-:W-:Y:S01]  /*00a0*/  IMAD.SHL.U32 R4, R3, 0x8, RZ ;  /* 0x0000000803047824 */ /* 0x000fe200078e00ff */
[----:B0-----:R-:W-:-:S04]  /*00b0*/  IABS R8, R5 ;  /* 0x0000000500087213 */ /* 0x001fc80000000000 */
[-C--:B------:R-:W-:Y:S02]  /*00c0*/  IABS R7, R4.reuse ;  /* 0x0000000400077213 */ /* 0x080fe40000000000 */
[----:B------:R-:W-:Y:S02]  /*00d0*/  IABS R10, R4 ;  /* 0x00000004000a7213 */ /* 0x000fe40000000000 */
[----:B------:R-:W0:Y:S01]  /*00e0*/  I2F.RP R0, R7 ;  /* 0x0000000700007306 */ /* 0x000e220000209400 */
[----:B-1----:R-:W-:-:S07]  /*00f0*/  LOP3.LUT R91, R90, 0x80, RZ, 0xc0, !PT ;  /* 0x000000805a5b7812 */ /* 0x002fce00078ec0ff */
[----:B0-----:R-:W0:Y:S02]  /*0100*/  MUFU.RCP R0, R0 ;  /* 0x0000000000007308 */ /* 0x001e240000001000 */
[----:B0-----:R-:W-:Y:S01]  /*0110*/  IADD3 R2, R0, 0xffffffe, RZ ;  /* 0x0ffffffe00027810 */ /* 0x001fe20007ffe0ff */
[----:B------:R-:W-:-:S05]  /*0120*/  IMAD.MOV R0, RZ, RZ, -R10 ;  /* 0x000000ffff007224 */ /* 0x000fca00078e0a0a */
[----:B------:R0:W1:Y:S02]  /*0130*/  F2I.FTZ.U32.TRUNC.NTZ R3, R2 ;  /* 0x0000000200037305 */ /* 0x000064000021f000 */
[----:B0-----:R-:W-:Y:S02]  /*0140*/  IMAD.MOV.U32 R2, RZ, RZ, RZ ;  /* 0x000000ffff027224 */ /* 0x001fe400078e00ff */
[----:B-1----:R-:W-:-:S04]  /*0150*/  IMAD.MOV R6, RZ, RZ, -R3 ;  /* 0x000000ffff067224 */ /* 0x002fc800078e0a03 */
[----:B------:R-:W-:Y:S02]  /*0160*/  IMAD R9, R6, R7, RZ ;  /* 0x0000000706097224 */ /* 0x000fe400078e02ff */
[----:B------:R-:W-:Y:S02]  /*0170*/  IMAD.MOV.U32 R6, RZ, RZ, R8 ;  /* 0x000000ffff067224 */ /* 0x000fe400078e0008 */
[----:B------:R-:W-:-:S06]  /*0180*/  IMAD.HI.U32 R3, R3, R9, R2 ;  /* 0x0000000903037227 */ /* 0x000fcc00078e0002 */
[----:B------:R-:W-:-:S04]  /*0190*/  IMAD.HI.U32 R3, R3, R6, RZ ;  /* 0x0000000603037227 */ /* 0x000fc800078e00ff */
[----:B------:R-:W-:-:S05]  /*01a0*/  IMAD R0, R3, R0, R6 ;  /* 0x0000000003007224 */ /* 0x000fca00078e0206 */
[----:B------:R-:W-:-:S13]  /*01b0*/  ISETP.GT.U32.AND P1, PT, R7, R0, PT ;  /* 0x000000000700720c */ /* 0x000fda0003f24070 */
[----:B------:R-:W-:Y:S01]  /*01c0*/  @!P1 IMAD.IADD R0, R0, 0x1, -R7 ;  /* 0x0000000100009824 */ /* 0x000fe200078e0a07 */
[----:B------:R-:W-:Y:S02]  /*01d0*/  @!P1 IADD3 R3, R3, 0x1, RZ ;  /* 0x0000000103039810 */ /* 0x000fe40007ffe0ff */
[----:B------:R-:W-:Y:S02]  /*01e0*/  ISETP.NE.AND P1, PT, R4, RZ, PT ;  /* 0x000000ff0400720c */ /* 0x000fe40003f25270 */
[----:B------:R-:W-:Y:S02]  /*01f0*/  ISETP.GE.U32.AND P0, PT, R0, R7, PT ;  /* 0x000000070000720c */ /* 0x000fe40003f06070 */
[----:B------:R-:W-:-:S04]  /*0200*/  LOP3.LUT R0, R5, R4, RZ, 0x3c, !PT ;  /* 0x0000000405007212 */ /* 0x000fc800078e3cff */
[----:B------:R-:W-:Y:S01]  /*0210*/  ISETP.GE.AND P2, PT, R0, RZ, PT ;  /* 0x000000ff0000720c */ /* 0x000fe20003f46270 */
[----:B------:R-:W-:-:S05]  /*0220*/  IMAD.MOV.U32 R0, RZ, RZ, c[0x0][0x178] ;  /* 0x00005e00ff007624 */ /* 0x000fca00078e00ff */
[----:B------:R-:W-:Y:S02]  /*0230*/  IADD3 R0, R0, 0x3f, RZ ;  /* 0x0000003f00007810 */ /* 0x000fe40007ffe0ff */
[----:B------:R-:W-:-:S05]  /*0240*/  @P0 IADD3 R3, R3, 0x1, RZ ;  /* 0x0000000103030810 */ /* 0x000fca0007ffe0ff */
[----:B------:R-:W-:Y:S01]  /*0250*/  IMAD.MOV.U32 R2, RZ, RZ, R3 ;  /* 0x000000ffff027224 */ /* 0x000fe200078e0003 */
[----:B------:R-:W-:-:S03]  /*0260*/  SHF.R.S32.HI R3, RZ, 0x1f, R0 ;  /* 0x0000001fff037819 */ /* 0x000fc60000011400 */
[----:B------:R-:W-:Y:S01]  /*0270*/  @!P2 IMAD.MOV R2, RZ, RZ, -R2 ;  /* 0x000000ffff02a224 */ /* 0x000fe200078e0a02 */
[----:B------:R-:W-:Y:S02]  /*0280*/  @!P1 LOP3.LUT R2, RZ, R4, RZ, 0x33, !PT ;  /* 0x00000004ff029212 */ /* 0x000fe400078e33ff */
[----:B------:R-:W-:-:S03]  /*0290*/  LEA.HI R3, R3, R0, RZ, 0x6 ;  /* 0x0000000003037211 */ /* 0x000fc600078f30ff */
[----:B------:R-:W-:Y:S02]  /*02a0*/  IMAD.SHL.U32 R223, R2, 0x8, RZ ;  /* 0x0000000802df7824 */ /* 0x000fe400078e00ff */
[----:B------:R-:W-:-:S03]  /*02b0*/  IMAD.MOV R2, RZ, RZ, -R2 ;  /* 0x000000ffff027224 */ /* 0x000fc600078e0a02 */
[----:B------:R-:W-:Y:S01]  /*02c0*/  LEA.HI.SX32 R3, R3, -R223, 0x1a ;  /* 0x800000df03037211 */ /* 0x000fe200078fd2ff */
[----:B------:R-:W-:-:S03]  /*02d0*/  IMAD R4, R4, R2, R5 ;  /* 0x0000000204047224 */ /* 0x000fc600078e0205 */
[----:B------:R-:W-:Y:S02]  /*02e0*/  IMNMX R11, R3, 0x8, PT ;  /* 0x00000008030b7817 */ /* 0x000fe40003800200 */
[----:B------:R-:W-:Y:S02]  /*02f0*/  IABS R9, R4 ;  /* 0x0000000400097213 */ /* 0x000fe40000000000 */
[----:B------:R-:W-:-:S04]  /*0300*/  IABS R7, R11 ;  /* 0x0000000b00077213 */ /* 0x000fc80000000000 */
[----:B------:R-:W0:Y:S08]  /*0310*/  I2F.RP R0, R7 ;  /* 0x0000000700007306 */ /* 0x000e300000209400 */
[----:B0-----:R-:W0:Y:S02]  /*0320*/  MUFU.RCP R0, R0 ;  /* 0x0000000000007308 */ /* 0x001e240000001000 */
[----:B0-----:R-:W-:-:S06]  /*0330*/  IADD3 R3, R0, 0xffffffe, RZ ;  /* 0x0ffffffe00037810 */ /* 0x001fcc0007ffe0ff */
[----:B------:R-:W0:Y:S02]  /*0340*/  F2I.FTZ.U32.TRUNC.NTZ R3, R3 ;  /* 0x0000000300037305 */ /* 0x000e24000021f000 */
[----:B0-----:R-:W-:-:S04]  /*0350*/  IMAD.MOV R6, RZ, RZ, -R3 ;  /* 0x000000ffff067224 */ /* 0x001fc800078e0a03 */
[----:B------:R-:W-:Y:S01]  /*0360*/  IMAD.MOV.U32 R2, RZ, RZ, R6 ;  /* 0x000000ffff027224 */ /* 0x000fe200078e0006 */
[----:B------:R-:W-:-:S03]  /*0370*/  IABS R6, R11 ;  /* 0x0000000b00067213 */ /* 0x000fc60000000000 */
[----:B------:R-:W-:Y:S02]  /*0380*/  IMAD R5, R2, R7, RZ ;  /* 0x0000000702057224 */ /* 0x000fe400078e02ff */
[----:B------:R-:W-:Y:S02]  /*0390*/  IMAD.MOV.U32 R2, RZ, RZ, RZ ;  /* 0x000000ffff027224 */ /* 0x000fe400078e00ff */
[----:B------:R-:W-:Y:S02]  /*03a0*/  IMAD.MOV R0, RZ, RZ, -R6 ;  /* 0x000000ffff007224 */ /* 0x000fe400078e0a06 */
[----:B------:R-:W-:Y:S01]  /*03b0*/  IMAD.HI.U32 R2, R3, R5, R2 ;  /* 0x0000000503027227 */ /* 0x000fe200078e0002 */
[----:B------:R-:W-:-:S05]  /*03c0*/  SHF.R.U32.HI R3, RZ, 0x6, R90 ;  /* 0x00000006ff037819 */ /* 0x000fca000001165a */
        /* <DEDUP_REMOVED lines=8> */
[----:B------:R-:W-:-:S07]  /*0450*/  ISETP.GE.AND P2, PT, R0, RZ, PT ;  /* 0x000000ff0000720c */ /* 0x000fce0003f46270 */
[----:B------:R-:W-:-:S05]  /*0460*/  @P0 IADD3 R2, R2, 0x1, RZ ;  /* 0x0000000102020810 */ /* 0x000fca0007ffe0ff */
[----:B------:R-:W-:Y:S02]  /*0470*/  IMAD.MOV.U32 R218, RZ, RZ, R2 ;  /* 0x000000ffffda7224 */ /* 0x000fe400078e0002 */
[----:B------:R-:W-:Y:S02]  /*0480*/  IMAD.MOV.U32 R2, RZ, RZ, c[0x0][0x180] ;  /* 0x00006000ff027624 */ /* 0x000fe400078e00ff */
[----:B------:R-:W-:Y:S01]  /*0490*/  @!P2 IMAD.MOV R218, RZ, RZ, -R218 ;  /* 0x000000ffffdaa224 */ /* 0x000fe200078e0ada */
[----:B------:R-:W-:Y:S02]  /*04a0*/  @!P1 LOP3.LUT R218, RZ, R11, RZ, 0x33, !PT ;  /* 0x0000000bffda9212 */ /* 0x000fe400078e33ff */
[----:B------:R-:W-:-:S03]  /*04b0*/  IADD3 R2, R2, 0x7f, RZ ;  /* 0x0000007f02027810 */ /* 0x000fc60007ffe0ff */
[----:B------:R-:W-:Y:S01]  /*04c0*/  IMAD.MOV R0, RZ, RZ, -R218 ;  /* 0x000000ffff007224 */ /* 0x000fe200078e0ada */
[----:B------:R-:W-:Y:S01]  /*04d0*/  ISETP.GT.AND P0, PT, R2, 0x7f, PT ;  /* 0x0000007f0200780c */ /* 0x000fe20003f04270 */
[----:B------:R-:W-:Y:S02]  /*04e0*/  IMAD.SHL.U32 R218, R218, 0x80, RZ ;  /* 0x00000080dada7824 */ /* 0x000fe400078e00ff */
[----:B------:R-:W-:Y:S01]  /*04f0*/  IMAD R0, R11, R0, R4 ;  /* 0x000000000b007224 */ /* 0x000fe200078e0204 */
[----:B------:R-:W-:-:S04]  /*0500*/  LOP3.LUT R4, R90, 0x3f, RZ, 0xc0, !PT ;  /* 0x0000003f5a047812 */ /* 0x000fc800078ec0ff */
[----:B------:R-:W-:Y:S02]  /*0510*/  IADD3 R223, R223, R0, RZ ;  /* 0x00000000dfdf7210 */ /* 0x000fe40007ffe0ff */
[----:B------:R-:W-:-:S03]  /*0520*/  SGXT.U32 R0, R3, 0x2 ;  /* 0x000000020300781a */ /* 0x000fc60000000000 */
[----:B------:R-:W-:Y:S01]  /*0530*/  IMAD R223, R223, 0x40, R4 ;  /* 0x00000040dfdf7824 */ /* 0x000fe200078e0204 */
[C---:B------:R-:W-:Y:S02]  /*0540*/  LOP3.LUT R85, R0.reuse, 0x4, RZ, 0xfc, !PT ;  /* 0x0000000400557812 */ /* 0x040fe400078efcff */
[C---:B------:R-:W-:Y:S02]  /*0550*/  LOP3.LUT R87, R0.reuse, 0x8, RZ, 0xfc, !PT ;  /* 0x0000000800577812 */ /* 0x040fe400078efcff */
[C---:B------:R-:W-:Y:S02]  /*0560*/  LOP3.LUT R89, R0.reuse, 0xc, RZ, 0xfc, !PT ;  /* 0x0000000c00597812 */ /* 0x040fe400078efcff */
[C---:B------:R-:W-:Y:S02]  /*0570*/  LOP3.LUT R252, R0.reuse, 0x10, RZ, 0xfc, !PT ;  /* 0x0000001000fc7812 */ /* 0x040fe400078efcff */
[C---:B------:R-:W-:Y:S02]  /*0580*/  LOP3.LUT R251, R0.reuse, 0x14, RZ, 0xfc, !PT ;  /* 0x0000001400fb7812 */ /* 0x040fe400078efcff */
[----:B------:R-:W-:-:S02]  /*0590*/  LOP3.LUT R250, R0, 0x18, RZ, 0xfc, !PT ;  /* 0x0000001800fa7812 */ /* 0x000fc400078efcff */
        /* <DEDUP_REMOVED lines=24> */
[----:B------:R-:W-:Y:S01]  /*0720*/  LOP3.LUT R225, R0, 0x7c, RZ, 0xfc, !PT ;  /* 0x0000007c00e17812 */ /* 0x000fe200078efcff */
[----:B------:R-:W-:Y:S05]  /*0730*/  @P0 BRA `(.L_x_0) ;  /* 0x000000a000000947 */ /* 0x000fea0003800000 */
[----:B------:R-:W-:Y:S01]  /*0740*/  IMAD.SHL.U32 R224, R90, 0x40, RZ ;  /* 0x000000405ae07824 */ /* 0x000fe200078e00ff */
[----:B------:R-:W-:Y:S01]  /*0750*/  CS2R R64, SRZ ;  /* 0x0000000000407805 */ /* 0x000fe2000001ff00 */
[----:B------:R-:W-:Y:S01]  /*0760*/  CS2R R8, SRZ ;  /* 0x0000000000087805 */ /* 0x000fe2000001ff00 */
[----:B------:R-:W-:Y:S01]  /*0770*/  CS2R R108, SRZ ;  /* 0x00000000006c7805 */ /* 0x000fe2000001ff00 */
[----:B------:R-:W-:Y:S01]  /*0780*/  CS2R R6, SRZ ;  /* 0x0000000000067805 */ /* 0x000fe2000001ff00 */
[----:B------:R-:W-:Y:S01]  /*0790*/  CS2R R66, SRZ ;  /* 0x0000000000427805 */ /* 0x000fe2000001ff00 */
[----:B------:R-:W-:Y:S01]  /*07a0*/  CS2R R4, SRZ ;  /* 0x0000000000047805 */ /* 0x000fe2000001ff00 */
[----:B------:R-:W-:Y:S01]  /*07b0*/  CS2R R110, SRZ ;  /* 0x00000000006e7805 */ /* 0x000fe2000001ff00 */
[----:B------:R-:W-:Y:S01]  /*07c0*/  CS2R R2, SRZ ;  /* 0x0000000000027805 */ /* 0x000fe2000001ff00 */
[----:B------:R-:W-:Y:S05]  /*07d0*/  BRA `(.L_x_1) ;  /* 0x0000816000007947 */ /* 0x000fea0003800000 */
.L_x_0:
[----:B------:R-:W-:Y:S01]  /*07e0*/  IABS R3, c[0x0][0x17c] ;  /* 0x00005f0000037a13 */ /* 0x000fe20000000000 */
[----:B------:R-:W-:Y:S01]  /*07f0*/  IMAD.SHL.U32 R224, R90, 0x40, RZ ;  /* 0x000000405ae07824 */ /* 0x000fe200078e00ff */
[----:B------:R-:W-:Y:S01]  /*0800*/  LEA.HI R4, R91, R218, RZ, 0x19 ;  /* 0x000000da5b047211 */ /* 0x000fe200078fc8ff */
[----:B------:R-:W-:Y:S01]  /*0810*/  CS2R R116, SRZ ;  /* 0x0000000000747805 */ /* 0x000fe2000001ff00 */
[----:B------:R-:W0:Y:S01]  /*0820*/  I2F.RP R8, R3 ;  /* 0x0000000300087306 */ /* 0x000e220000209400 */
[----:B------:R-:W-:Y:S01]  /*0830*/  CS2R R118, SRZ ;  /* 0x0000000000767805 */ /* 0x000fe2000001ff00 */
[C---:B------:R-:W-:Y:S01]  /*0840*/  IADD3 R9, R4.reuse, 0x7c, RZ ;  /* 0x0000007c04097810 */ /* 0x040fe20007ffe0ff */
[----:B------:R-:W-:Y:S01]  /*0850*/  CS2R R108, SRZ ;  /* 0x00000000006c7805 */ /* 0x000fe2000001ff00 */
[C---:B------:R-:W-:Y:S01]  /*0860*/  IADD3 R5, R4.reuse, 0x7e, RZ ;  /* 0x0000007e04057810 */ /* 0x040fe20007ffe0ff */
[----:B------:R-:W-:Y:S01]  /*0870*/  CS2R R110, SRZ ;  /* 0x00000000006e7805 */ /* 0x000fe2000001ff00 */
[----:B------:R-:W-:Y:S01]  /*0880*/  IABS R12, R9 ;  /* 0x00000009000c7213 */ /* 0x000fe20000000000 */
[----:B------:R-:W-:Y:S01]  /*0890*/  CS2R R100, SRZ ;  /* 0x0000000000647805 */ /* 0x000fe2000001ff00 */
[----:B------:R-:W-:Y:S01]  /*08a0*/  IABS R10, R5 ;  /* 0x00000005000a7213 */ /* 0x000fe20000000000 */
[----:B------:R-:W-:Y:S01]  /*08b0*/  CS2R R102, SRZ ;  /* 0x0000000000667805 */ /* 0x000fe2000001ff00 */
[----:B------:R-:W-:-:S02]  /*08c0*/  IADD3 R16, R4, 0x7a, RZ ;  /* 0x0000007a04107810 */ /* 0x000fc40007ffe0ff */
[C---:B------:R-:W-:Y:S02]  /*08d0*/  IADD3 R17, R4.reuse, 0x78, RZ ;  /* 0x0000007804117810 */ /* 0x040fe40007ffe0ff */
[----:B------:R-:W-:Y:S01]  /*08e0*/  IABS R13, R16 ;  /* 0x00000010000d7213 */ /* 0x000fe20000000000 */
[----:B0-----:R-:W0:Y:S01]  /*08f0*/  MUFU.RCP R8, R8 ;  /* 0x0000000800087308 */ /* 0x001e220000001000 */
[----:B------:R-:W-:Y:S02]  /*0900*/  IADD3 R18, R4, 0x76, RZ ;  /* 0x0000007604127810 */ /* 0x000fe40007ffe0ff */
[----:B------:R-:W-:Y:S02]  /*0910*/  IABS R14, R17 ;  /* 0x00000011000e7213 */ /* 0x000fe40000000000 */
[----:B------:R-:W-:Y:S02]  /*0920*/  IABS R15, R18 ;  /* 0x00000012000f7213 */ /* 0x000fe40000000000 */
[----:B------:R-:W-:-:S02]  /*0930*/  ISETP.GE.AND P3, PT, R9, RZ, PT ;  /* 0x000000ff0900720c */ /* 0x000fc40003f66270 */
[C---:B------:R-:W-:Y:S02]  /*0940*/  IADD3 R19, R4.reuse, 0x72, RZ ;  /* 0x0000007204137810 */ /* 0x040fe40007ffe0ff */
[C---:B------:R-:W-:Y:S02]  /*0950*/  IADD3 R20, R4.reuse, 0x6e, RZ ;  /* 0x0000006e04147810 */ /* 0x040fe40007ffe0ff */
[C---:B------:R-:W-:Y:S02]  /*0960*/  IADD3 R21, R4.reuse, 0x6c, RZ ;  /* 0x0000006c04157810 */ /* 0x040fe40007ffe0ff */
[----:B------:R-:W-:Y:S02]  /*0970*/  IADD3 R25, R4, 0x64, RZ ;  /* 0x0000006404197810 */ /* 0x000fe40007ffe0ff */
[----:B0-----:R-:W-:Y:S02]  /*0980*/  IADD3 R7, R8, 0xffffffe, RZ ;  /* 0x0ffffffe08077810 */ /* 0x001fe40007ffe0ff */
[----:B------:R-:W-:-:S02]  /*0990*/  IADD3 R24, R4, 0x66, RZ ;  /* 0x0000006604187810 */ /* 0x000fc40007ffe0ff */
[----:B------:R-:W-:Y:S02]  /*09a0*/  IABS R23, R25 ;  /* 0x0000001900177213 */ /* 0x000fe40000000000 */
[----:B------:R-:W0:Y:S01]  /*09b0*/  F2I.FTZ.U32.TRUNC.NTZ R7, R7 ;  /* 0x0000000700077305 */ /* 0x000e22000021f000 */
[C---:B------:R-:W-:Y:S02]  /*09c0*/  IADD3 R28, R4.reuse, 0x62, RZ ;  /* 0x00000062041c7810 */ /* 0x040fe40007ffe0ff */
[C---:B------:R-:W-:Y:S02]  /*09d0*/  IADD3 R29, R4.reuse, 0x60, RZ ;  /* 0x00000060041d7810 */ /* 0x040fe40007ffe0ff */
[C---:B------:R-:W-:Y:S02]  /*09e0*/  IADD3 R30, R4.reuse, 0x5e, RZ ;  /* 0x0000005e041e7810 */ /* 0x040fe40007ffe0ff */
[----:B------:R-:W-:Y:S02]  /*09f0*/  IADD3 R31, R4, 0x5c, RZ ;  /* 0x0000005c041f7810 */ /* 0x000fe40007ffe0ff */
[----:B------:R-:W-:-:S02]  /*0a00*/  IABS R26, R30 ;  /* 0x0000001e001a7213 */ /* 0x000fc40000000000 */
[----:B------:R-:W-:Y:S02]  /*0a10*/  IABS R27, R31 ;  /* 0x0000001f001b7213 */ /* 0x000fe40000000000 */
[C---:B------:R-:W-:Y:S02]  /*0a20*/  IADD3 R32, R4.reuse, 0x58, RZ ;  /* 0x0000005804207810 */ /* 0x040fe40007ffe0ff */
[C---:B------:R-:W-:Y:S01]  /*0a30*/  IADD3 R33, R4.reuse, 0x50, RZ ;  /* 0x0000005004217810 */ /* 0x040fe20007ffe0ff */
[----:B0-----:R-:W-:Y:S01]  /*0a40*/  IMAD.MOV R6, RZ, RZ, -R7 ;  /* 0x000000ffff067224 */ /* 0x001fe200078e0a07 */
[C---:B------:R-:W-:Y:S02]  /*0a50*/  IADD3 R38, R4.reuse, 0x4c, RZ ;  /* 0x0000004c04267810 */ /* 0x040fe40007ffe0ff */
[----:B------:R-:W-:Y:S01]  /*0a60*/  IADD3 R39, R4, 0x4a, RZ ;  /* 0x0000004a04277810 */ /* 0x000fe20007ffe0ff */
[----:B------:R-:W-:Y:S01]  /*0a70*/  IMAD R11, R6, R3, RZ ;  /* 0x00000003060b7224 */ /* 0x000fe200078e02ff */
[----:B------:R-:W-:Y:S01]  /*0a80*/  IABS R34, R38 ;  /* 0x0000002600227213 */ /* 0x000fe20000000000 */
[----:B------:R-:W-:Y:S01]  /*0a90*/  IMAD.MOV.U32 R6, RZ, RZ, RZ ;  /* 0x000000ffff067224 */ /* 0x000fe200078e00ff */
[----:B------:R-:W-:-:S02]  /*0aa0*/  IABS R35, R39 ;  /* 0x0000002700237213 */ /* 0x000fc40000000000 */
[C---:B------:R-:W-:Y:S01]  /*0ab0*/  IADD3 R41, R4.reuse, 0x48, RZ ;  /* 0x0000004804297810 */ /* 0x040fe20007ffe0ff */
[----:B------:R-:W-:Y:S01]  /*0ac0*/  IMAD.HI.U32 R6, R7, R11, R6 ;  /* 0x0000000b07067227 */ /* 0x000fe200078e0006 */
[----:B------:R-:W-:Y:S02]  /*0ad0*/  IADD3 R42, R4, 0x46, RZ ;  /* 0x00000046042a7810 */ /* 0x000fe40007ffe0ff */
[----:B------:R-:W-:Y:S01]  /*0ae0*/  IABS R36, R41 ;  /* 0x0000002900247213 */ /* 0x000fe20000000000 */
[----:B------:R-:W-:Y:S01]  /*0af0*/  IMAD.MOV.U32 R11, RZ, RZ, R12 ;  /* 0x000000ffff0b7224 */ /* 0x000fe200078e000c */
[----:B------:R-:W-:Y:S01]  /*0b00*/  IABS R37, R42 ;  /* 0x0000002a00257213 */ /* 0x000fe20000000000 */
[----:B------:R-:W-:Y:S01]  /*0b10*/  IMAD.HI.U32 R7, R6, R10, RZ ;  /* 0x0000000a06077227 */ /* 0x000fe200078e00ff */
[C---:B------:R-:W-:Y:S02]  /*0b20*/  IADD3 R43, R4.reuse, 0x44, RZ ;  /* 0x00000044042b7810 */ /* 0x040fe40007ffe0ff */
[----:B------:R-:W-:Y:S01]  /*0b30*/  IADD3 R45, R4, 0x40, RZ ;  /* 0x00000040042d7810 */ /* 0x000fe20007ffe0ff */
[----:B------:R-:W-:Y:S01]  /*0b40*/  IMAD.HI.U32 R8, R6, R11, RZ ;  /* 0x0000000b06087227 */ /* 0x000fe200078e00ff */
[----:B------:R-:W-:-:S02]  /*0b50*/  IADD3 R44, R4, 0x42, RZ ;  /* 0x00000042042c7810 */ /* 0x000fc40007ffe0ff */
[----:B------:R-:W-:Y:S01]  /*0b60*/  IABS R40, R45 ;  /* 0x0000002d00287213 */ /* 0x000fe20000000000 */
[----:B------:R-:W-:Y:S01]  /*0b70*/  IMAD.MOV R7, RZ, RZ, -R7 ;  /* 0x000000ffff077224 */ /* 0x000fe200078e0a07 */
[C---:B------:R-:W-:Y:S01]  /*0b80*/  IADD3 R46, R4.reuse, 0x36, RZ ;  /* 0x00000036042e7810 */ /* 0x040fe20007ffe0ff */
[----:B------:R-:W-:Y:S01]  /*0b90*/  IMAD.MOV R12, RZ, RZ, -R8 ;  /* 0x000000ffff0c7224 */ /* 0x000fe200078e0a08 */
[C---:B------:R-:W-:Y:S01]  /*0ba0*/  IADD3 R48, R4.reuse, 0x34, RZ ;  /* 0x0000003404307810 */ /* 0x040fe20007ffe0ff */
[C---:B------:R-:W-:Y:S01]  /*0bb0*/  IMAD R8, R3.reuse, R7, R10 ;  /* 0x0000000703087224 */ /* 0x040fe200078e020a */
[----:B------:R-:W-:Y:S01]  /*0bc0*/  IADD3 R49, R4, 0x32, RZ ;  /* 0x0000003204317810 */ /* 0x000fe20007ffe0ff */
[C---:B------:R-:W-:Y:S01]  /*0bd0*/  IMAD R7, R3.reuse, R12, R11 ;  /* 0x0000000c03077224 */ /* 0x040fe200078e020b */
[----:B------:R-:W-:Y:S01]  /*0be0*/  IABS R47, R48 ;  /* 0x00000030002f7213 */ /* 0x000fe20000000000 */
[----:B------:R-:W-:Y:S01]  /*0bf0*/  IMAD.HI.U32 R10, R6, R13, RZ ;  /* 0x0000000d060a7227 */ /* 0x000fe200078e00ff */
[----:B------:R-:W-:-:S02]  /*0c00*/  ISETP.GT.U32.AND P0, PT, R3, R8, PT ;  /* 0x000000080300720c */ /* 0x000fc40003f04070 */
[----:B------:R-:W-:Y:S01]  /*0c10*/  ISETP.GT.U32.AND P1, PT, R3, R7, PT ;  /* 0x000000070300720c */ /* 0x000fe20003f24070 */
[----:B------:R-:W-:Y:S01]  /*0c20*/  IMAD.HI.U32 R11, R6, R14, RZ ;  /* 0x0000000e060b7227 */ /* 0x000fe200078e00ff */
[C---:B------:R-:W-:Y:S02]  /*0c30*/  IADD3 R51, R4.reuse, 0x30, RZ ;  /* 0x0000003004337810 */ /* 0x040fe40007ffe0ff */
[C---:B------:R-:W-:Y:S01]  /*0c40*/  IADD3 R53, R4.reuse, 0x2e, RZ ;  /* 0x0000002e04357810 */ /* 0x040fe20007ffe0ff */
[----:B------:R-:W-:Y:S01]  /*0c50*/  IMAD.MOV R10, RZ, RZ, -R10 ;  /* 0x000000ffff0a7224 */ /* 0x000fe200078e0a0a */
[----:B------:R-:W-:Y:S01]  /*0c60*/  IADD3 R55, R4, 0x2c, RZ ;  /* 0x0000002c04377810 */ /* 0x000fe20007ffe0ff */
[----:B------:R-:W-:Y:S01]  /*0c70*/  IMAD.HI.U32 R12, R6, R15, RZ ;  /* 0x0000000f060c7227 */ /* 0x000fe200078e00ff */
[C---:B------:R-:W-:Y:S02]  /*0c80*/  IADD3 R57, R4.reuse, 0x2a, RZ ;  /* 0x0000002a04397810 */ /* 0x040fe40007ffe0ff */
[----:B------:R-:W-:Y:S01]  /*0c90*/  IABS R50, R55 ;  /* 0x0000003700327213 */ /* 0x000fe20000000000 */
[----:B------:R-:W-:Y:S01]  /*0ca0*/  IMAD.MOV R11, RZ, RZ, -R11 ;  /* 0x000000ffff0b7224 */ /* 0x000fe200078e0a0b */
[----:B------:R-:W-:Y:S01]  /*0cb0*/  IADD3 R59, R4, 0x28, RZ ;  /* 0x00000028043b7810 */ /* 0x000fe20007ffe0ff */
[----:B------:R-:W-:Y:S01]  /*0cc0*/  @!P1 IMAD.IADD R7, R7, 0x1, -R3 ;  /* 0x0000000107079824 */ /* 0x000fe200078e0a03 */
[----:B------:R-:W-:Y:S01]  /*0cd0*/  ISETP.GE.AND P1, PT, R16, RZ, PT ;  /* 0x000000ff1000720c */ /* 0x000fe20003f26270 */
[C---:B------:R-:W-:Y:S01]  /*0ce0*/  IMAD R10, R3.reuse, R10, R13 ;  /* 0x0000000a030a7224 */ /* 0x040fe200078e020d */
[----:B------:R-:W-:Y:S01]  /*0cf0*/  IADD3 R16, R4, 0x74, RZ ;  /* 0x0000007404107810 */ /* 0x000fe20007ffe0ff */
[----:B------:R-:W-:Y:S01]  /*0d00*/  @!P0 IMAD.IADD R8, R8, 0x1, -R3 ;  /* 0x0000000108088824 */ /* 0x000fe200078e0a03 */
[C---:B------:R-:W-:Y:S01]  /*0d10*/  ISETP.GT.U32.AND P6, PT, R3.reuse, R7, PT ;  /* 0x000000070300720c */ /* 0x040fe20003fc4070 */
[----:B------:R-:W-:Y:S01]  /*0d20*/  IMAD.MOV R12, RZ, RZ, -R12 ;  /* 0x000000ffff0c7224 */ /* 0x000fe200078e0a0c */
[C---:B------:R-:W-:Y:S01]  /*0d30*/  ISETP.GT.U32.AND P4, PT, R3.reuse, R10, PT ;  /* 0x0000000a0300720c */ /* 0x040fe20003f84070 */
[C---:B------:R-:W-:Y:S01]  /*0d40*/  IMAD R9, R3.reuse, R11, R14 ;  /* 0x0000000b03097224 */ /* 0x040fe200078e020e */
[C---:B------:R-:W-:Y:S01]  /*0d50*/  ISETP.GT.U32.AND P5, PT, R3.reuse, R8, PT ;  /* 0x000000080300720c */ /* 0x040fe20003fa4070 */
[----:B------:R-:W-:Y:S01]  /*0d60*/  IMAD R12, R3, R12, R15 ;  /* 0x0000000c030c7224 */ /* 0x000fe200078e020f */
[----:B------:R-:W-:-:S02]  /*0d70*/  IABS R13, R16 ;  /* 0x00000010000d7213 */ /* 0x000fc40000000000 */
[----:B------:R-:W-:Y:S02]  /*0d80*/  ISETP.GT.U32.AND P2, PT, R3, R9, PT ;  /* 0x000000090300720c */ /* 0x000fe40003f44070 */
[----:B------:R-:W-:Y:S01]  /*0d90*/  IABS R15, R19 ;  /* 0x00000013000f7213 */ /* 0x000fe20000000000 */
[----:B------:R-:W-:Y:S01]  /*0da0*/  IMAD.HI.U32 R11, R6, R13, RZ ;  /* 0x0000000d060b7227 */ /* 0x000fe200078e00ff */
[----:B------:R-:W-:Y:S02]  /*0db0*/  ISETP.GE.AND P0, PT, R5, RZ, PT ;  /* 0x000000ff0500720c */ /* 0x000fe40003f06270 */
[----:B------:R-:W-:Y:S01]  /*0dc0*/  IABS R52, R59 ;  /* 0x0000003b00347213 */ /* 0x000fe20000000000 */
[--C-:B------:R-:W-:Y:S01]  /*0dd0*/  @!P6 IMAD.IADD R7, R7, 0x1, -R3.reuse ;  /* 0x000000010707e824 */ /* 0x100fe200078e0a03 */
[----:B------:R-:W-:Y:S01]  /*0de0*/  ISETP.GT.U32.AND P6, PT, R3, R12, PT ;  /* 0x0000000c0300720c */ /* 0x000fe20003fc4070 */
[--C-:B------:R-:W-:Y:S01]  /*0df0*/  @!P4 IMAD.IADD R10, R10, 0x1, -R3.reuse ;  /* 0x000000010a0ac824 */ /* 0x100fe200078e0a03 */
[----:B------:R-:W-:Y:S01]  /*0e00*/  ISETP.GE.AND P4, PT, R18, RZ, PT ;  /* 0x000000ff1200720c */ /* 0x000fe20003f86270 */
[--C-:B------:R-:W-:Y:S01]  /*0e10*/  @!P5 IMAD.IADD R8, R8, 0x1, -R3.reuse ;  /* 0x000000010808d824 */ /* 0x100fe200078e0a03 */
[----:B------:R-:W-:Y:S01]  /*0e20*/  IADD3 R18, R4, 0x70, RZ ;  /* 0x0000007004127810 */ /* 0x000fe20007ffe0ff */
[----:B------:R-:W-:Y:S01]  /*0e30*/  @!P2 IMAD.IADD R9, R9, 0x1, -R3 ;  /* 0x000000010909a824 */ /* 0x000fe200078e0a03 */
[----:B------:R-:W-:Y:S01]  /*0e40*/  ISETP.GT.U32.AND P2, PT, R3, R10, PT ;  /* 0x0000000a0300720c */ /* 0x000fe20003f44070 */
[----:B------:R-:W-:Y:S01]  /*0e50*/  IMAD.MOV.U32 R5, RZ, RZ, R8 ;  /* 0x000000ffff057224 */ /* 0x000fe200078e0008 */
[----:B------:R-:W-:Y:S01]  /*0e60*/  ISETP.GE.AND P5, PT, R17, RZ, PT ;  /* 0x000000ff1100720c */ /* 0x000fe20003fa6270 */
[----:B------:R-:W-:Y:S01]  /*0e70*/  IMAD.HI.U32 R8, R6, R15, RZ ;  /* 0x0000000f06087227 */ /* 0x000fe200078e00ff */
[----:B------:R-:W-:-:S02]  /*0e80*/  IABS R17, R21 ;  /* 0x0000001500117213 */ /* 0x000fc40000000000 */
[----:B------:R-:W-:Y:S01]  /*0e90*/  IADD3 R60, R4, 0x26, RZ ;  /* 0x00000026043c7810 */ /* 0x000fe20007ffe0ff */
[----:B------:R-:W-:Y:S01]  /*0ea0*/  @!P6 IMAD.IADD R12, R12, 0x1, -R3 ;  /* 0x000000010c0ce824 */ /* 0x000fe200078e0a03 */
[C---:B------:R-:W-:Y:S01]  /*0eb0*/  ISETP.GT.U32.AND P6, PT, R3.reuse, R9, PT ;  /* 0x000000090300720c */ /* 0x040fe20003fc4070 */
[----:B------:R-:W-:Y:S01]  /*0ec0*/  IMAD.MOV R14, RZ, RZ, -R11 ;  /* 0x000000ffff0e7224 */ /* 0x000fe200078e0a0b */
[----:B------:R-:W-:Y:S01]  /*0ed0*/  IADD3 R8, -R8, RZ, RZ ;  /* 0x000000ff08087210 */ /* 0x000fe20007ffe1ff */
[----:B------:R-:W-:Y:S01]  /*0ee0*/  @!P0 IMAD.MOV R5, RZ, RZ, -R5 ;  /* 0x000000ffff058224 */ /* 0x000fe200078e0a05 */
[C---:B------:R-:W-:Y:S01]  /*0ef0*/  ISETP.GT.U32.AND P0, PT, R3.reuse, R12, PT ;  /* 0x0000000c0300720c */ /* 0x040fe20003f04070 */
[C---:B------:R-:W-:Y:S01]  /*0f00*/  IMAD R11, R3.reuse, R14, R13 ;  /* 0x0000000e030b7224 */ /* 0x040fe200078e020d */
[----:B------:R-:W-:Y:S01]  /*0f10*/  IABS R13, R18 ;  /* 0x00000012000d7213 */ /* 0x000fe20000000000 */
[----:B------:R-:W-:Y:S01]  /*0f20*/  @!P2 IMAD.IADD R10, R10, 0x1, -R3 ;  /* 0x000000010a0aa824 */ /* 0x000fe200078e0a03 */
[----:B------:R-:W-:Y:S01]  /*0f30*/  IADD3 R62, R4, 0x22, RZ ;  /* 0x00000022043e7810 */ /* 0x000fe20007ffe0ff */
[C---:B------:R-:W-:Y:S01]  /*0f40*/  IMAD R14, R3.reuse, R8, R15 ;  /* 0x00000008030e7224 */ /* 0x040fe200078e020f */
[----:B------:R-:W-:Y:S01]  /*0f50*/  ISETP.GT.U32.AND P2, PT, R3, R11, PT ;  /* 0x0000000b0300720c */ /* 0x000fe20003f44070 */
[----:B------:R-:W-:Y:S01]  /*0f60*/  IMAD.HI.U32 R8, R6, R13, RZ ;  /* 0x0000000d06087227 */ /* 0x000fe200078e00ff */
[----:B------:R-:W-:-:S02]  /*0f70*/  IABS R15, R20 ;  /* 0x00000014000f7213 */ /* 0x000fc40000000000 */
[----:B------:R-:W-:Y:S01]  /*0f80*/  IADD3 R61, R4, 0x24, RZ ;  /* 0x00000024043d7810 */ /* 0x000fe20007ffe0ff */
[--C-:B------:R-:W-:Y:S01]  /*0f90*/  @!P6 IMAD.IADD R9, R9, 0x1, -R3.reuse ;  /* 0x000000010909e824 */ /* 0x100fe200078e0a03 */
[----:B------:R-:W-:Y:S01]  /*0fa0*/  ISETP.GT.U32.AND P6, PT, R3, R14, PT ;  /* 0x0000000e0300720c */ /* 0x000fe20003fc4070 */
[--C-:B------:R-:W-:Y:S01]  /*0fb0*/  @!P0 IMAD.IADD R12, R12, 0x1, -R3.reuse ;  /* 0x000000010c0c8824 */ /* 0x100fe200078e0a03 */
[----:B------:R-:W-:Y:S01]  /*0fc0*/  ISETP.GE.AND P0, PT, R16, RZ, PT ;  /* 0x000000ff1000720c */ /* 0x000fe20003f06270 */
[----:B------:R-:W-:Y:S01]  /*0fd0*/  IMAD.MOV R16, RZ, RZ, -R8 ;  /* 0x000000ffff107224 */ /* 0x000fe200078e0a08 */
[----:B------:R-:W-:Y:S01]  /*0fe0*/  IABS R56, R62 ;  /* 0x0000003e00387213 */ /* 0x000fe20000000000 */
[----:B------:R-:W-:Y:S01]  /*0ff0*/  IMAD.HI.U32 R8, R6, R15, RZ ;  /* 0x0000000f06087227 */ /* 0x000fe200078e00ff */
[----:B------:R-:W-:Y:S02]  /*1000*/  IABS R54, R61 ;  /* 0x0000003d00367213 */ /* 0x000fe40000000000 */
[----:B------:R-:W-:Y:S01]  /*1010*/  IADD3 R63, R4, 0x20, RZ ;  /* 0x00000020043f7810 */ /* 0x000fe20007ffe0ff */
[----:B------:R-:W-:Y:S01]  /*1020*/  @!P2 IMAD.IADD R11, R11, 0x1, -R3 ;  /* 0x000000010b0ba824 */ /* 0x000fe200078e0a03 */
[----:B------:R-:W-:Y:S01]  /*1030*/  ISETP.GE.AND P2, PT, R19, RZ, PT ;  /* 0x000000ff1300720c */ /* 0x000fe20003f46270 */
[C---:B------:R-:W-:Y:S01]  /*1040*/  IMAD R13, R3.reuse, R16, R13 ;  /* 0x00000010030d7224 */ /* 0x040fe200078e020d */
[----:B------:R-:W-:Y:S01]  /*1050*/  IABS R58, R63 ;  /* 0x0000003f003a7213 */ /* 0x000fe20000000000 */
[----:B------:R-:W-:Y:S01]  /*1060*/  @!P6 IMAD.IADD R14, R14, 0x1, -R3 ;  /* 0x000000010e0ee824 */ /* 0x000fe200078e0a03 */
[C---:B------:R-:W-:Y:S01]  /*1070*/  ISETP.GT.U32.AND P6, PT, R3.reuse, R11, PT ;  /* 0x0000000b0300720c */ /* 0x040fe20003fc4070 */
[----:B------:R-:W-:Y:S01]  /*1080*/  IMAD.MOV R16, RZ, RZ, -R8 ;  /* 0x000000ffff107224 */ /* 0x000fe200078e0a08 */
[C---:B------:R-:W-:Y:S01]  /*1090*/  IADD3 R69, R4.reuse, 0x12, RZ ;  /* 0x0000001204457810 */ /* 0x040fe20007ffe0ff */
[----:B------:R-:W-:Y:S01]  /*10a0*/  @!P3 IMAD.MOV R7, RZ, RZ, -R7 ;  /* 0x000000ffff07b224 */ /* 0x000fe200078e0a07 */
[C---:B------:R-:W-:Y:S01]  /*10b0*/  ISETP.GT.U32.AND P3, PT, R3.reuse, R13, PT ;  /* 0x0000000d0300720c */ /* 0x040fe20003f64070 */
[C---:B------:R-:W-:Y:S01]  /*10c0*/  IMAD R16, R3.reuse, R16, R15 ;  /* 0x0000001003107224 */ /* 0x040fe200078e020f */
[C---:B------:R-:W-:Y:S01]  /*10d0*/  IADD3 R15, R4.reuse, 0x6a, RZ ;  /* 0x0000006a040f7810 */ /* 0x040fe20007ffe0ff */
[----:B------:R-:W-:Y:S01]  /*10e0*/  IMAD.MOV.U32 R8, RZ, RZ, R10 ;  /* 0x000000ffff087224 */ /* 0x000fe200078e000a */
[----:B------:R-:W-:Y:S01]  /*10f0*/  IABS R72, R69 ;  /* 0x0000004500487213 */ /* 0x000fe20000000000 */
[----:B------:R-:W-:Y:S01]  /*1100*/  IMAD.MOV.U32 R10, RZ, RZ, R12 ;  /* 0x000000ffff0a7224 */ /* 0x000fe200078e000c */
[----:B------:R-:W-:Y:S01]  /*1110*/  IADD3 R67, R4, 0x14, RZ ;  /* 0x0000001404437810 */ /* 0x000fe20007ffe0ff */
[----:B------:R-:W-:Y:S01]  /*1120*/  @!P1 IMAD.MOV R8, RZ, RZ, -R8 ;  /* 0x000000ffff089224 */ /* 0x000fe200078e0a08 */
[----:B------:R-:W-:Y:S01]  /*1130*/  ISETP.GT.U32.AND P1, PT, R3, R14, PT ;  /* 0x0000000e0300720c */ /* 0x000fe20003f24070 */
[----:B------:R-:W-:Y:S01]  /*1140*/  @!P6 IMAD.IADD R11, R11, 0x1, -R3 ;  /* 0x000000010b0be824 */ /* 0x000fe200078e0a03 */
[----:B------:R-:W-:Y:S01]  /*1150*/  ISETP.GT.U32.AND P6, PT, R3, R16, PT ;  /* 0x000000100300720c */ /* 0x000fe20003fc4070 */
[----:B------:R-:W-:Y:S01]  /*1160*/  IMAD.HI.U32 R12, R6, R17, RZ ;  /* 0x00000011060c7227 */ /* 0x000fe200078e00ff */
[----:B------:R-:W-:-:S02]  /*1170*/  IABS R70, R67 ;  /* 0x0000004300467213 */ /* 0x000fc40000000000 */
[----:B------:R-:W-:Y:S01]  /*1180*/  IADD3 R71, R4, 0xe, RZ ;  /* 0x0000000e04477810 */ /* 0x000fe20007ffe0ff */
[----:B------:R-:W-:Y:S01]  /*1190*/  @!P5 IMAD.MOV R9, RZ, RZ, -R9 ;  /* 0x000000ffff09d224 */ /* 0x000fe200078e0a09 */
[----:B------:R-:W-:Y:S01]  /*11a0*/  ISETP.GE.AND P5, PT, R18, RZ, PT ;  /* 0x000000ff1200720c */ /* 0x000fe20003fa6270 */
[--C-:B------:R-:W-:Y:S01]  /*11b0*/  @!P3 IMAD.IADD R13, R13, 0x1, -R3.reuse ;  /* 0x000000010d0db824 */ /* 0x100fe200078e0a03 */
[----:B------:R-:W-:Y:S01]  /*11c0*/  IABS R18, R15 ;  /* 0x0000000f00127213 */ /* 0x000fe20000000000 */
[----:B------:R-:W-:Y:S01]  /*11d0*/  IMAD.MOV R12, RZ, RZ, -R12 ;  /* 0x000000ffff0c7224 */ /* 0x000fe200078e0a0c */
[----:B------:R-:W-:Y:S01]  /*11e0*/  ISETP.GE.AND P3, PT, R15, RZ, PT ;  /* 0x000000ff0f00720c */ /* 0x000fe20003f66270 */
[--C-:B------:R-:W-:Y:S01]  /*11f0*/  @!P1 IMAD.IADD R14, R14, 0x1, -R3.reuse ;  /* 0x000000010e0e9824 */ /* 0x100fe200078e0a03 */
[----:B------:R-:W-:Y:S01]  /*1200*/  ISETP.GE.AND P1, PT, R21, RZ, PT ;  /* 0x000000ff1500720c */ /* 0x000fe20003f26270 */
[----:B------:R-:W-:Y:S01]  /*1210*/  @!P6 IMAD.IADD R16, R16, 0x1, -R3 ;  /* 0x000000011010e824 */ /* 0x000fe200078e0a03 */
[C---:B------:R-:W-:Y:S01]  /*1220*/  ISETP.GT.U32.AND P6, PT, R3.reuse, R13, PT ;  /* 0x0000000d0300720c */ /* 0x040fe20003fc4070 */
[----:B------:R-:W-:Y:S01]  /*1230*/  IMAD R15, R3, R12, R17 ;  /* 0x0000000c030f7224 */ /* 0x000fe200078e0211 */
[----:B------:R-:W-:Y:S01]  /*1240*/  IABS R21, R24 ;  /* 0x0000001800157213 */ /* 0x000fe20000000000 */
[----:B------:R-:W-:Y:S01]  /*1250*/  IMAD.HI.U32 R17, R6, R18, RZ ;  /* 0x0000001206117227 */ /* 0x000fe200078e00ff */
[----:B------:R-:W-:-:S02]  /*1260*/  IABS R76, R71 ;  /* 0x00000047004c7213 */ /* 0x000fc40000000000 */
[C---:B------:R-:W-:Y:S01]  /*1270*/  IADD3 R73, R4.reuse, 0xc, RZ ;  /* 0x0000000c04497810 */ /* 0x040fe20007ffe0ff */
[----:B------:R-:W-:Y:S01]  /*1280*/  IMAD.MOV.U32 R12, RZ, RZ, R14 ;  /* 0x000000ffff0c7224 */ /* 0x000fe200078e000e */
[----:B------:R-:W-:Y:S01]  /*1290*/  IADD3 R75, R4, 0xa, RZ ;  /* 0x0000000a044b7810 */ /* 0x000fe20007ffe0ff */
[----:B------:R-:W-:Y:S01]  /*12a0*/  IMAD.MOV R17, RZ, RZ, -R17 ;  /* 0x000000ffff117224 */ /* 0x000fe200078e0a11 */
[----:B------:R-:W-:Y:S01]  /*12b0*/  IABS R78, R73 ;  /* 0x00000049004e7213 */ /* 0x000fe20000000000 */
[----:B------:R-:W-:Y:S01]  /*12c0*/  @!P0 IMAD.MOV R11, RZ, RZ, -R11 ;  /* 0x000000ffff0b8224 */ /* 0x000fe200078e0a0b */
[C---:B------:R-:W-:Y:S01]  /*12d0*/  ISETP.GT.U32.AND P0, PT, R3.reuse, R16, PT ;  /* 0x000000100300720c */ /* 0x040fe20003f04070 */
[----:B------:R-:W-:Y:S01]  /*12e0*/  @!P4 IMAD.MOV R10, RZ, RZ, -R10 ;  /* 0x000000ffff0ac224 */ /* 0x000fe200078e0a0a */
[----:B------:R-:W-:Y:S01]  /*12f0*/  ISETP.GE.AND P4, PT, R20, RZ, PT ;  /* 0x000000ff1400720c */ /* 0x000fe20003f86270 */
[----:B------:R-:W-:Y:S01]  /*1300*/  IMAD R18, R3, R17, R18 ;  /* 0x0000001103127224 */ /* 0x000fe200078e0212 */
[----:B------:R-:W-:Y:S01]  /*1310*/  @!P2 IADD3 R12, -R12, RZ, RZ ;  /* 0x000000ff0c0ca210 */ /* 0x000fe20007ffe1ff */
[----:B------:R-:W-:Y:S01]  /*1320*/  @!P6 IMAD.IADD R13, R13, 0x1, -R3 ;  /* 0x000000010d0de824 */ /* 0x000fe200078e0a03 */
[----:B------:R-:W-:Y:S01]  /*1330*/  IADD3 R20, R4, 0x68, RZ ;  /* 0x0000006804147810 */ /* 0x000fe20007ffe0ff */
[----:B------:R-:W-:Y:S01]  /*1340*/  IMAD.HI.U32 R17, R6, R21, RZ ;  /* 0x0000001506117227 */ /* 0x000fe200078e00ff */
[----:B------:R-:W-:-:S02]  /*1350*/  ISETP.GT.U32.AND P2, PT, R3, R15, PT ;  /* 0x0000000f0300720c */ /* 0x000fc40003f44070 */
[----:B------:R-:W-:Y:S01]  /*1360*/  IABS R19, R20 ;  /* 0x0000001400137213 */ /* 0x000fe20000000000 */
[----:B------:R-:W-:Y:S01]  /*1370*/  IMAD.MOV R22, RZ, RZ, -R17 ;  /* 0x000000ffff167224 */ /* 0x000fe200078e0a11 */
[----:B------:R-:W-:Y:S01]  /*1380*/  ISETP.GT.U32.AND P6, PT, R3, R18, PT ;  /* 0x000000120300720c */ /* 0x000fe20003fc4070 */
[--C-:B------:R-:W-:Y:S01]  /*1390*/  @!P0 IMAD.IADD R16, R16, 0x1, -R3.reuse ;  /* 0x0000000110108824 */ /* 0x100fe200078e0a03 */
[----:B------:R-:W-:Y:S01]  /*13a0*/  ISETP.GE.AND P0, PT, R20, RZ, PT ;  /* 0x000000ff1400720c */ /* 0x000fe20003f06270 */
[----:B------:R-:W-:Y:S01]  /*13b0*/  IMAD.HI.U32 R14, R6, R19, RZ ;  /* 0x00000013060e7227 */ /* 0x000fe200078e00ff */
[----:B------:R-:W-:Y:S02]  /*13c0*/  IABS R80, R75 ;  /* 0x0000004b00507213 */ /* 0x000fe40000000000 */
[C---:B------:R-:W-:Y:S01]  /*13d0*/  IADD3 R81, R4.reuse, 0x4, RZ ;  /* 0x0000000404517810 */ /* 0x040fe20007ffe0ff */
[----:B------:R-:W-:Y:S01]  /*13e0*/  IMAD.MOV R20, RZ, RZ, -R14 ;  /* 0x000000ffff147224 */ /* 0x000fe200078e0a0e */
[----:B------:R-:W-:Y:S01]  /*13f0*/  IADD3 R77, R4, 0x8, RZ ;  /* 0x00000008044d7810 */ /* 0x000fe20007ffe0ff */
[----:B------:R-:W-:Y:S01]  /*1400*/  @!P2 IMAD.IADD R15, R15, 0x1, -R3 ;  /* 0x000000010f0fa824 */ /* 0x000fe200078e0a03 */
[----:B------:R-:W-:Y:S01]  /*1410*/  ISETP.GE.AND P2, PT, R24, RZ, PT ;  /* 0x000000ff1800720c */ /* 0x000fe20003f46270 */
[----:B------:R-:W-:Y:S01]  /*1420*/  IMAD.HI.U32 R14, R6, R23, RZ ;  /* 0x00000017060e7227 */ /* 0x000fe200078e00ff */
[----:B------:R-:W-:-:S02]  /*1430*/  IABS R24, R29 ;  /* 0x0000001d00187213 */ /* 0x000fc40000000000 */
        /* <DEDUP_REMOVED lines=8> */
[----:B------:R-:W-:Y:S01]  /*14c0*/  IADD3 R83, R4, 0x2, RZ ;  /* 0x0000000204537810 */ /* 0x000fe20007ffe0ff */
[C---:B------:R-:W-:Y:S01]  /*14d0*/  IMAD R19, R3.reuse, R20, R19 ;  /* 0x0000001403137224 */ /* 0x040fe200078e0213 */
[----:B------:R-:W-:Y:S01]  /*14e0*/  IABS R82, R77 ;  /* 0x0000004d00527213 */ /* 0x000fe20000000000 */
[----:B------:R-:W-:Y:S01]  /*14f0*/  IMAD.MOV.U32 R14, RZ, RZ, R16 ;  /* 0x000000ffff0e7224 */ /* 0x000fe200078e0010 */
[----:B------:R-:W-:Y:S01]  /*1500*/  IABS R84, R79 ;  /* 0x0000004f00547213 */ /* 0x000fe20000000000 */
[C---:B------:R-:W-:Y:S01]  /*1510*/  IMAD R20, R3.reuse, R22, R21 ;  /* 0x0000001603147224 */ /* 0x040fe200078e0215 */
[----:B------:R-:W-:Y:S01]  /*1520*/  IABS R22, R28 ;  /* 0x0000001c00167213 */ /* 0x000fe20000000000 */
[----:B------:R-:W-:Y:S01]  /*1530*/  @!P4 IMAD.MOV R14, RZ, RZ, -R14 ;  /* 0x000000ffff0ec224 */ /* 0x000fe200078e0a0e */
[----:B------:R-:W-:Y:S01]  /*1540*/  ISETP.GT.U32.AND P4, PT, R3, R19, PT ;  /* 0x000000130300720c */ /* 0x000fe20003f84070 */
[--C-:B------:R-:W-:Y:S01]  /*1550*/  @!P6 IMAD.IADD R15, R15, 0x1, -R3.reuse ;  /* 0x000000010f0fe824 */ /* 0x100fe200078e0a03 */
[C---:B------:R-:W-:Y:S01]  /*1560*/  ISETP.GT.U32.AND P6, PT, R3.reuse, R20, PT ;  /* 0x000000140300720c */ /* 0x040fe20003fc4070 */
[----:B------:R-:W-:Y:S01]  /*1570*/  @!P5 IMAD.IADD R18, R18, 0x1, -R3 ;  /* 0x000000011212d824 */ /* 0x000fe200078e0a03 */
[----:B------:R-:W-:Y:S01]  /*1580*/  ISETP.GT.U32.AND P5, PT, R3, R17, PT ;  /* 0x000000110300720c */ /* 0x000fe20003fa4070 */
[----:B------:R-:W-:Y:S01]  /*1590*/  IMAD.HI.U32 R16, R6, R22, RZ ;  /* 0x0000001606107227 */ /* 0x000fe200078e00ff */
[----:B------:R-:W-:-:S02]  /*15a0*/  IABS R88, R83 ;  /* 0x0000005300587213 */ /* 0x000fc40000000000 */
[----:B------:R-:W-:Y:S01]  /*15b0*/  IABS R65, R4 ;  /* 0x0000000400417213 */ /* 0x000fe20000000000 */
[----:B------:R-:W-:-:S04]  /*15c0*/  IMAD.HI.U32 R21, R6, R24, RZ ;  /* 0x0000001806157227 */ /* 0x000fc800078e00ff */
[--C-:B------:R-:W-:Y:S01]  /*15d0*/  @!P4 IMAD.IADD R19, R19, 0x1, -R3.reuse ;  /* 0x000000011313c824 */ /* 0x100fe200078e0a03 */
[----:B------:R-:W-:Y:S01]  /*15e0*/  ISETP.GE.AND P4, PT, R25, RZ, PT ;  /* 0x000000ff1900720c */ /* 0x000fe20003f86270 */
[--C-:B------:R-:W-:Y:S02]  /*15f0*/  @!P6 IMAD.IADD R20, R20, 0x1, -R3.reuse ;  /* 0x000000011414e824 */ /* 0x100fe400078e0a03 */
[----:B------:R-:W-:Y:S01]  /*1600*/  @!P5 IMAD.IADD R17, R17, 0x1, -R3 ;  /* 0x000000011111d824 */ /* 0x000fe200078e0a03 */
[C---:B------:R-:W-:Y:S01]  /*1610*/  ISETP.GT.U32.AND P6, PT, R3.reuse, R19, PT ;  /* 0x000000130300720c */ /* 0x040fe20003fc4070 */
[----:B------:R-:W-:Y:S01]  /*1620*/  IMAD.MOV R23, RZ, RZ, -R16 ;  /* 0x000000ffff177224 */ /* 0x000fe200078e0a10 */
[C---:B------:R-:W-:Y:S01]  /*1630*/  ISETP.GT.U32.AND P5, PT, R3.reuse, R20, PT ;  /* 0x000000140300720c */ /* 0x040fe20003fa4070 */
[----:B------:R-:W-:Y:S02]  /*1640*/  IMAD.MOV R25, RZ, RZ, -R21 ;  /* 0x000000ffff197224 */ /* 0x000fe400078e0a15 */
[----:B------:R-:W-:-:S02]  /*1650*/  IMAD R22, R3, R23, R22 ;  /* 0x0000001703167224 */ /* 0x000fc400078e0216 */
[C---:B------:R-:W-:Y:S02]  /*1660*/  IMAD R24, R3.reuse, R25, R24 ;  /* 0x0000001903187224 */ /* 0x040fe400078e0218 */
[----:B------:R-:W-:Y:S01]  /*1670*/  @!P1 IMAD.MOV R15, RZ, RZ, -R15 ;  /* 0x000000ffff0f9224 */ /* 0x000fe200078e0a0f */
[----:B------:R-:W-:Y:S01]  /*1680*/  ISETP.GT.U32.AND P1, PT, R3, R17, PT ;  /* 0x000000110300720c */ /* 0x000fe20003f24070 */
[----:B------:R-:W-:Y:S02]  /*1690*/  IMAD.MOV.U32 R16, RZ, RZ, R18 ;  /* 0x000000ffff107224 */ /* 0x000fe400078e0012 */
[--C-:B------:R-:W-:Y:S01]  /*16a0*/  @!P6 IMAD.IADD R19, R19, 0x1, -R3.reuse ;  /* 0x000000011313e824 */ /* 0x100fe200078e0a03 */
[C---:B------:R-:W-:Y:S01]  /*16b0*/  ISETP.GT.U32.AND P6, PT, R3.reuse, R22, PT ;  /* 0x000000160300720c */ /* 0x040fe20003fc4070 */
[----:B------:R-:W-:Y:S01]  /*16c0*/  @!P5 IMAD.IADD R20, R20, 0x1, -R3 ;  /* 0x000000011414d824 */ /* 0x000fe200078e0a03 */
[----:B------:R-:W-:Y:S01]  /*16d0*/  ISETP.GT.U32.AND P5, PT, R3, R24, PT ;  /* 0x000000180300720c */ /* 0x000fe20003fa4070 */
[----:B------:R-:W-:-:S04]  /*16e0*/  IMAD.HI.U32 R18, R6, R26, RZ ;  /* 0x0000001a06127227 */ /* 0x000fc800078e00ff */
[----:B------:R-:W-:Y:S01]  /*16f0*/  IMAD.HI.U32 R21, R6, R27, RZ ;  /* 0x0000001b06157227 */ /* 0x000fe200078e00ff */
[----:B------:R-:W-:-:S03]  /*1700*/  IADD3 R18, -R18, RZ, RZ ;  /* 0x000000ff12127210 */ /* 0x000fc60007ffe1ff */
[----:B------:R-:W-:Y:S01]  /*1710*/  @!P3 IMAD.MOV R16, RZ, RZ, -R16 ;  /* 0x000000ffff10b224 */ /* 0x000fe200078e0a10 */
[----:B------:R-:W-:Y:S01]  /*1720*/  ISETP.GE.AND P3, PT, R28, RZ, PT ;  /* 0x000000ff1c00720c */ /* 0x000fe20003f66270 */
[--C-:B------:R-:W-:Y:S02]  /*1730*/  @!P6 IMAD.IADD R22, R22, 0x1, -R3.reuse ;  /* 0x000000011616e824 */ /* 0x100fe400078e0a03 */
[----:B------:R-:W-:Y:S01]  /*1740*/  @!P1 IMAD.IADD R17, R17, 0x1, -R3 ;  /* 0x0000000111119824 */ /* 0x000fe200078e0a03 */
[----:B------:R-:W-:Y:S01]  /*1750*/  ISETP.GE.AND P1, PT, R29, RZ, PT ;  /* 0x000000ff1d00720c */ /* 0x000fe20003f26270 */
[----:B------:R-:W-:Y:S01]  /*1760*/  IMAD.MOV R28, RZ, RZ, -R21 ;  /* 0x000000ffff1c7224 */ /* 0x000fe200078e0a15 */
[----:B------:R-:W-:Y:S01]  /*1770*/  IADD3 R29, R4, 0x5a, RZ ;  /* 0x0000005a041d7810 */ /* 0x000fe20007ffe0ff */
[----:B------:R-:W-:Y:S01]  /*1780*/  @!P5 IMAD.IADD R24, R24, 0x1, -R3 ;  /* 0x000000011818d824 */ /* 0x000fe200078e0a03 */
[C---:B------:R-:W-:Y:S01]  /*1790*/  ISETP.GT.U32.AND P5, PT, R3.reuse, R22, PT ;  /* 0x000000160300720c */ /* 0x040fe20003fa4070 */
[C---:B------:R-:W-:Y:S01]  /*17a0*/  IMAD R21, R3.reuse, R18, R26 ;  /* 0x0000001203157224 */ /* 0x040fe200078e021a */
[----:B------:R-:W-:Y:S01]  /*17b0*/  IABS R26, R29 ;  /* 0x0000001d001a7213 */ /* 0x000fe20000000000 */
[C---:B------:R-:W-:Y:S01]  /*17c0*/  IMAD R23, R3.reuse, R28, R27 ;  /* 0x0000001c03177224 */ /* 0x040fe200078e021b */
[----:B------:R-:W-:Y:S01]  /*17d0*/  IABS R27, R32 ;  /* 0x00000020001b7213 */ /* 0x000fe20000000000 */
[----:B------:R-:W-:Y:S01]  /*17e0*/  IMAD.MOV.U32 R18, RZ, RZ, R20 ;  /* 0x000000ffff127224 */ /* 0x000fe200078e0014 */
[C---:B------:R-:W-:Y:S01]  /*17f0*/  ISETP.GT.U32.AND P6, PT, R3.reuse, R21, PT ;  /* 0x000000150300720c */ /* 0x040fe20003fc4070 */
[----:B------:R-:W-:Y:S01]  /*1800*/  @!P0 IMAD.MOV R19, RZ, RZ, -R19 ;  /* 0x000000ffff138224 */ /* 0x000fe200078e0a13 */
[C---:B------:R-:W-:Y:S01]  /*1810*/  ISETP.GT.U32.AND P0, PT, R3.reuse, R24, PT ;  /* 0x000000180300720c */ /* 0x040fe20003f04070 */
[----:B------:R-:W-:Y:S01]  /*1820*/  @!P2 IMAD.MOV R18, RZ, RZ, -R18 ;  /* 0x000000ffff12a224 */ /* 0x000fe200078e0a12 */
[----:B------:R-:W-:Y:S01]  /*1830*/  ISETP.GT.U32.AND P2, PT, R3, R23, PT ;  /* 0x000000170300720c */ /* 0x000fe20003f44070 */
[----:B------:R-:W-:-:S04]  /*1840*/  IMAD.HI.U32 R20, R6, R26, RZ ;  /* 0x0000001a06147227 */ /* 0x000fc800078e00ff */
[----:B------:R-:W-:Y:S02]  /*1850*/  IMAD.MOV R20, RZ, RZ, -R20 ;  /* 0x000000ffff147224 */ /* 0x000fe400078e0a14 */
[----:B------:R-:W-:-:S04]  /*1860*/  IMAD.HI.U32 R25, R6, R27, RZ ;  /* 0x0000001b06197227 */ /* 0x000fc800078e00ff */
[----:B------:R-:W-:Y:S01]  /*1870*/  @!P5 IMAD.IADD R22, R22, 0x1, -R3 ;  /* 0x000000011616d824 */ /* 0x000fe200078e0a03 */
[----:B------:R-:W-:Y:S01]  /*1880*/  ISETP.GE.AND P5, PT, R31, RZ, PT ;  /* 0x000000ff1f00720c */ /* 0x000fe20003fa6270 */
[----:B------:R-:W-:Y:S02]  /*1890*/  IMAD R26, R3, R20, R26 ;  /* 0x00000014031a7224 */ /* 0x000fe400078e021a */
[----:B------:R-:W-:Y:S02]  /*18a0*/  IMAD.MOV R28, RZ, RZ, -R25 ;  /* 0x000000ffff1c7224 */ /* 0x000fe400078e0a19 */
[--C-:B------:R-:W-:Y:S01]  /*18b0*/  @!P0 IMAD.IADD R24, R24, 0x1, -R3.reuse ;  /* 0x0000000118188824 */ /* 0x100fe200078e0a03 */
[----:B------:R-:W-:Y:S01]  /*18c0*/  ISETP.GE.AND P0, PT, R29, RZ, PT ;  /* 0x000000ff1d00720c */ /* 0x000fe20003f06270 */
[----:B------:R-:W-:Y:S02]  /*18d0*/  IMAD.MOV.U32 R20, RZ, RZ, R22 ;  /* 0x000000ffff147224 */ /* 0x000fe400078e0016 */
[----:B------:R-:W-:-:S02]  /*18e0*/  @!P6 IMAD.IADD R21, R21, 0x1, -R3 ;  /* 0x000000011515e824 */ /* 0x000fc400078e0a03 */
[----:B------:R-:W-:Y:S02]  /*18f0*/  @!P2 IMAD.IADD R23, R23, 0x1, -R3 ;  /* 0x000000011717a824 */ /* 0x000fe400078e0a03 */
[C---:B------:R-:W-:Y:S01]  /*1900*/  IMAD R25, R3.reuse, R28, R27 ;  /* 0x0000001c03197224 */ /* 0x040fe200078e021b */
[C---:B------:R-:W-:Y:S01]  /*1910*/  ISETP.GT.U32.AND P6, PT, R3.reuse, R21, PT ;  /* 0x000000150300720c */ /* 0x040fe20003fc4070 */
[----:B------:R-:W-:Y:S01]  /*1920*/  @!P3 IMAD.MOV R20, RZ, RZ, -R20 ;  /* 0x000000ffff14b224 */ /* 0x000fe200078e0a14 */
[C---:B------:R-:W-:Y:S01]  /*1930*/  ISETP.GT.U32.AND P3, PT, R3.reuse, R26, PT ;  /* 0x0000001a0300720c */ /* 0x040fe20003f64070 */
[----:B------:R-:W-:Y:S01]  /*1940*/  IMAD.MOV.U32 R22, RZ, RZ, R24 ;  /* 0x000000ffff167224 */ /* 0x000fe200078e0018 */
[C---:B------:R-:W-:Y:S01]  /*1950*/  ISETP.GT.U32.AND P2, PT, R3.reuse, R23, PT ;  /* 0x000000170300720c */ /* 0x040fe20003f44070 */
[----:B------:R-:W-:Y:S01]  /*1960*/  @!P4 IMAD.MOV R17, RZ, RZ, -R17 ;  /* 0x000000ffff11c224 */ /* 0x000fe200078e0a11 */
[----:B------:R-:W-:Y:S01]  /*1970*/  ISETP.GE.AND P4, PT, R30, RZ, PT ;  /* 0x000000ff1e00720c */ /* 0x000fe20003f86270 */
[----:B------:R-:W-:Y:S01]  /*1980*/  @!P1 IMAD.MOV R22, RZ, RZ, -R22 ;  /* 0x000000ffff169224 */ /* 0x000fe200078e0a16 */
[----:B------:R-:W-:-:S02]  /*1990*/  ISETP.GT.U32.AND P1, PT, R3, R25, PT ;  /* 0x000000190300720c */ /* 0x000fc40003f24070 */
[C---:B------:R-:W-:Y:S02]  /*19a0*/  IADD3 R27, R4.reuse, 0x56, RZ ;  /* 0x00000056041b7810 */ /* 0x040fe40007ffe0ff */
[----:B------:R-:W-:Y:S01]  /*19b0*/  IADD3 R24, R4, 0x54, RZ ;  /* 0x0000005404187810 */ /* 0x000fe20007ffe0ff */
[--C-:B------:R-:W-:Y:S01]  /*19c0*/  @!P6 IMAD.IADD R21, R21, 0x1, -R3.reuse ;  /* 0x000000011515e824 */ /* 0x100fe200078e0a03 */
[----:B------:R-:W-:Y:S01]  /*19d0*/  IABS R28, R27 ;  /* 0x0000001b001c7213 */ /* 0x000fe20000000000 */
[----:B------:R-:W-:Y:S01]  /*19e0*/  @!P3 IMAD.IADD R26, R26, 0x1, -R3 ;  /* 0x000000011a1ab824 */ /* 0x000fe200078e0a03 */
[----:B------:R-:W-:Y:S02]  /*19f0*/  IABS R29, R24 ;  /* 0x00000018001d7213 */ /* 0x000fe40000000000 */
[----:B------:R-:W-:Y:S01]  /*1a00*/  @!P2 IADD3 R23, R23, -R3, RZ ;  /* 0x800000031717a210 */ /* 0x000fe20007ffe0ff */
[----:B------:R-:W-:Y:S01]  /*1a10*/  @!P4 IMAD.MOV R21, RZ, RZ, -R21 ;  /* 0x000000ffff15c224 */ /* 0x000fe200078e0a15 */
[----:B------:R-:W-:Y:S01]  /*1a20*/  ISETP.GE.AND P2, PT, R24, RZ, PT ;  /* 0x000000ff1800720c */ /* 0x000fe20003f46270 */
[----:B------:R-:W-:Y:S01]  /*1a30*/  @!P1 IMAD.IADD R25, R25, 0x1, -R3 ;  /* 0x0000000119199824 */ /* 0x000fe200078e0a03 */
[----:B------:R-:W-:Y:S01]  /*1a40*/  ISETP.GT.U32.AND P3, PT, R3, R26, PT ;  /* 0x0000001a0300720c */ /* 0x000fe20003f64070 */
[----:B------:R-:W-:Y:S01]  /*1a50*/  IMAD.HI.U32 R24, R6, R28, RZ ;  /* 0x0000001c06187227 */ /* 0x000fe200078e00ff */
[----:B------:R-:W-:-:S02]  /*1a60*/  ISETP.GE.AND P4, PT, R27, RZ, PT ;  /* 0x000000ff1b00720c */ /* 0x000fc40003f86270 */
[----:B------:R-:W-:Y:S01]  /*1a70*/  IADD3 R27, R4, 0x52, RZ ;  /* 0x00000052041b7810 */ /* 0x000fe20007ffe0ff */
[----:B------:R-:W-:Y:S01]  /*1a80*/  IMAD.MOV R24, RZ, RZ, -R24 ;  /* 0x000000ffff187224 */ /* 0x000fe200078e0a18 */
[C---:B------:R-:W-:Y:S01]  /*1a90*/  ISETP.GT.U32.AND P1, PT, R3.reuse, R25, PT ;  /* 0x000000190300720c */ /* 0x040fe20003f24070 */
[----:B------:R-:W-:Y:S01]  /*1aa0*/  @!P5 IMAD.MOV R23, RZ, RZ, -R23 ;  /* 0x000000ffff17d224 */ /* 0x000fe200078e0a17 */
[----:B------:R-:W-:Y:S01]  /*1ab0*/  IABS R30, R27 ;  /* 0x0000001b001e7213 */ /* 0x000fe20000000000 */
[----:B------:R-:W-:Y:S01]  /*1ac0*/  IMAD R28, R3, R24, R28 ;  /* 0x00000018031c7224 */ /* 0x000fe200078e021c */
[----:B------:R-:W-:Y:S01]  /*1ad0*/  ISETP.GE.AND P6, PT, R32, RZ, PT ;  /* 0x000000ff2000720c */ /* 0x000fe20003fc6270 */
[C---:B------:R-:W-:Y:S01]  /*1ae0*/  IMAD.HI.U32 R24, R6.reuse, R29, RZ ;  /* 0x0000001d06187227 */ /* 0x040fe200078e00ff */
[----:B------:R-:W-:Y:S02]  /*1af0*/  ISETP.GE.AND P5, PT, R27, RZ, PT ;  /* 0x000000ff1b00720c */ /* 0x000fe40003fa6270 */
[----:B------:R-:W-:Y:S01]  /*1b00*/  IABS R32, R33 ;  /* 0x0000002100207213 */ /* 0x000fe20000000000 */
[----:B------:R-:W-:-:S04]  /*1b10*/  IMAD.HI.U32 R27, R6, R30, RZ ;  /* 0x0000001e061b7227 */ /* 0x000fc800078e00ff */
[----:B------:R-:W-:Y:S01]  /*1b20*/  @!P3 IMAD.IADD R26, R26, 0x1, -R3 ;  /* 0x000000011a1ab824 */ /* 0x000fe200078e0a03 */
[----:B------:R-:W-:Y:S01]  /*1b30*/  ISETP.GT.U32.AND P3, PT, R3, R28, PT ;  /* 0x0000001c0300720c */ /* 0x000fe20003f64070 */
[----:B------:R-:W-:Y:S02]  /*1b40*/  IMAD.MOV R24, RZ, RZ, -R24 ;  /* 0x000000ffff187224 */ /* 0x000fe400078e0a18 */
[----:B------:R-:W-:Y:S02]  /*1b50*/  IMAD.MOV R31, RZ, RZ, -R27 ;  /* 0x000000ffff1f7224 */ /* 0x000fe400078e0a1b */
[----:B------:R-:W-:Y:S01]  /*1b60*/  @!P1 IMAD.IADD R25, R25, 0x1, -R3 ;  /* 0x0000000119199824 */ /* 0x000fe200078e0a03 */
[----:B------:R-:W-:Y:S01]  /*1b70*/  ISETP.GE.AND P1, PT, R33, RZ, PT ;  /* 0x000000ff2100720c */ /* 0x000fe20003f26270 */
[----:B------:R-:W-:Y:S01]  /*1b80*/  IMAD R27, R3, R24, R29 ;  /* 0x00000018031b7224 */ /* 0x000fe200078e021d */
[----:B------:R-:W-:Y:S01]  /*1b90*/  IADD3 R29, R4, 0x4e, RZ ;  /* 0x0000004e041d7810 */ /* 0x000fe20007ffe0ff */
[----:B------:R-:W-:-:S02]  /*1ba0*/  @!P6 IMAD.MOV R25, RZ, RZ, -R25 ;  /* 0x000000ffff19e224 */ /* 0x000fc400078e0a19 */
[----:B------:R-:W-:Y:S01]  /*1bb0*/  IMAD.MOV.U32 R24, RZ, RZ, R26 ;  /* 0x000000ffff187224 */ /* 0x000fe200078e001a */
[----:B------:R-:W-:Y:S01]  /*1bc0*/  ISETP.GT.U32.AND P6, PT, R3, R27, PT ;  /* 0x0000001b0300720c */ /* 0x000fe20003fc4070 */
[----:B------:R-:W-:Y:S02]  /*1bd0*/  @!P3 IMAD.IADD R28, R28, 0x1, -R3 ;  /* 0x000000011c1cb824 */ /* 0x000fe400078e0a03 */
[----:B------:R-:W-:-:S03]  /*1be0*/  IMAD.HI.U32 R26, R6, R32, RZ ;  /* 0x00000020061a7227 */ /* 0x000fc600078e00ff */
[C---:B------:R-:W-:Y:S01]  /*1bf0*/  ISETP.GT.U32.AND P3, PT, R3.reuse, R28, PT ;  /* 0x0000001c0300720c */ /* 0x040fe20003f64070 */
[----:B------:R-:W-:Y:S01]  /*1c00*/  IMAD R30, R3, R31, R30 ;  /* 0x0000001f031e7224 */ /* 0x000fe200078e021e */
[----:B------:R-:W-:Y:S01]  /*1c10*/  IABS R31, R29 ;  /* 0x0000001d001f7213 */ /* 0x000fe20000000000 */
[----:B------:R-:W-:Y:S02]  /*1c20*/  IMAD.MOV R26, RZ, RZ, -R26 ;  /* 0x000000ffff1a7224 */ /* 0x000fe400078e0a1a */
[----:B------:R-:W-:Y:S01]  /*1c30*/  @!P0 IMAD.MOV R24, RZ, RZ, -R24 ;  /* 0x000000ffff188224 */ /* 0x000fe200078e0a18 */
[----:B------:R-:W-:Y:S01]  /*1c40*/  ISETP.GE.AND P0, PT, R29, RZ, PT ;  /* 0x000000ff1d00720c */ /* 0x000fe20003f06270 */
[----:B------:R-:W-:Y:S02]  /*1c50*/  @!P6 IMAD.IADD R27, R27, 0x1, -R3 ;  /* 0x000000011b1be824 */ /* 0x000fe400078e0a03 */
[C---:B------:R-:W-:Y:S02]  /*1c60*/  IMAD R32, R3.reuse, R26, R32 ;  /* 0x0000001a03207224 */ /* 0x040fe400078e0220 */
[----:B------:R-:W-:Y:S01]  /*1c70*/  IMAD.HI.U32 R26, R6, R31, RZ ;  /* 0x0000001f061a7227 */ /* 0x000fe200078e00ff */
[----:B------:R-:W-:-:S03]  /*1c80*/  ISETP.GT.U32.AND P6, PT, R3, R27, PT ;  /* 0x0000001b0300720c */ /* 0x000fc60003fc4070 */
[----:B------:R-:W-:Y:S01]  /*1c90*/  @!P3 IMAD.IADD R28, R28, 0x1, -R3 ;  /* 0x000000011c1cb824 */ /* 0x000fe200078e0a03 */
[----:B------:R-:W-:Y:S01]  /*1ca0*/  ISETP.GT.U32.AND P3, PT, R3, R30, PT ;  /* 0x0000001e0300720c */ /* 0x000fe20003f64070 */
[----:B------:R-:W-:-:S04]  /*1cb0*/  IMAD.HI.U32 R29, R6, R34, RZ ;  /* 0x00000022061d7227 */ /* 0x000fc800078e00ff */
[----:B------:R-:W-:Y:S02]  /*1cc0*/  IMAD.MOV R26, RZ, RZ, -R26 ;  /* 0x000000ffff1a7224 */ /* 0x000fe400078e0a1a */
[----:B------:R-:W-:Y:S02]  /*1cd0*/  IMAD.MOV R33, RZ, RZ, -R29 ;  /* 0x000000ffff217224 */ /* 0x000fe400078e0a1d */
[----:B------:R-:W-:Y:S02]  /*1ce0*/  IMAD R29, R3, R26, R31 ;  /* 0x0000001a031d7224 */ /* 0x000fe400078e021f */
[----:B------:R-:W-:Y:S01]  /*1cf0*/  @!P6 IMAD.IADD R27, R27, 0x1, -R3 ;  /* 0x000000011b1be824 */ /* 0x000fe200078e0a03 */
[----:B------:R-:W-:Y:S01]  /*1d00*/  ISETP.GT.U32.AND P6, PT, R3, R32, PT ;  /* 0x000000200300720c */ /* 0x000fe20003fc4070 */
[----:B------:R-:W-:-:S04]  /*1d10*/  IMAD.HI.U32 R26, R6, R35, RZ ;  /* 0x00000023061a7227 */ /* 0x000fc800078e00ff */
[----:B------:R-:W-:Y:S02]  /*1d20*/  IMAD.MOV R26, RZ, RZ, -R26 ;  /* 0x000000ffff1a7224 */ /* 0x000fe400078e0a1a */
[----:B------:R-:W-:Y:S02]  /*1d30*/  @!P3 IMAD.IADD R30, R30, 0x1, -R3 ;  /* 0x000000011e1eb824 */ /* 0x000fe400078e0a03 */
[C---:B------:R-:W-:Y:S01]  /*1d40*/  IMAD R31, R3.reuse, R26, R35 ;  /* 0x0000001a031f7224 */ /* 0x040fe200078e0223 */
[----:B------:R-:W-:Y:S01]  /*1d50*/  IABS R35, R43 ;  /* 0x0000002b00237213 */ /* 0x000fe20000000000 */
[----:B------:R-:W-:Y:S01]  /*1d60*/  IMAD.MOV.U32 R26, RZ, RZ, R28 ;  /* 0x000000ffff1a7224 */ /* 0x000fe200078e001c */
[C---:B------:R-:W-:Y:S01]  /*1d70*/  ISETP.GT.U32.AND P3, PT, R3.reuse, R30, PT ;  /* 0x0000001e0300720c */ /* 0x040fe20003f64070 */
[----:B------:R-:W-:Y:S01]  /*1d80*/  @!P6 IMAD.IADD R32, R32, 0x1, -R3 ;  /* 0x000000012020e824 */ /* 0x000fe200078e0a03 */
[C---:B------:R-:W-:Y:S01]  /*1d90*/  ISETP.GT.U32.AND P6, PT, R3.reuse, R31, PT ;  /* 0x0000001f0300720c */ /* 0x040fe20003fc4070 */
[----:B------:R-:W-:Y:S01]  /*1da0*/  @!P4 IMAD.MOV R26, RZ, RZ, -R26 ;  /* 0x000000ffff1ac224 */ /* 0x000fe200078e0a1a */
[C---:B------:R-:W-:Y:S01]  /*1db0*/  ISETP.GT.U32.AND P4, PT, R3.reuse, R29, PT ;  /* 0x0000001d0300720c */ /* 0x040fe20003f84070 */
[----:B------:R-:W-:-:S02]  /*1dc0*/  IMAD R34, R3, R33, R34 ;  /* 0x0000002103227224 */ /* 0x000fc400078e0222 */
[----:B------:R-:W-:-:S04]  /*1dd0*/  IMAD.HI.U32 R33, R6, R36, RZ ;  /* 0x0000002406217227 */ /* 0x000fc800078e00ff */
[----:B------:R-:W-:Y:S01]  /*1de0*/  IMAD.HI.U32 R28, R6, R37, RZ ;  /* 0x00000025061c7227 */ /* 0x000fe200078e00ff */
[----:B------:R-:W-:-:S03]  /*1df0*/  IADD3 R33, -R33, RZ, RZ ;  /* 0x000000ff21217210 */ /* 0x000fc60007ffe1ff */
[----:B------:R-:W-:Y:S02]  /*1e00*/  IMAD.MOV R28, RZ, RZ, -R28 ;  /* 0x000000ffff1c7224 */ /* 0x000fe400078e0a1c */
[----:B------:R-:W-:Y:S01]  /*1e10*/  @!P3 IMAD.IADD R30, R30, 0x1, -R3 ;  /* 0x000000011e1eb824 */ /* 0x000fe200078e0a03 */
[----:B------:R-:W-:Y:S01]  /*1e20*/  ISETP.GE.AND P3, PT, R38, RZ, PT ;  /* 0x000000ff2600720c */ /* 0x000fe20003f66270 */
[C---:B------:R-:W-:Y:S01]  /*1e30*/  IMAD R33, R3.reuse, R33, R36 ;  /* 0x0000002103217224 */ /* 0x040fe200078e0224 */
[----:B------:R-:W-:Y:S01]  /*1e40*/  IABS R38, R44 ;  /* 0x0000002c00267213 */ /* 0x000fe20000000000 */
[----:B------:R-:W-:Y:S02]  /*1e50*/  IMAD R36, R3, R28, R37 ;  /* 0x0000001c03247224 */ /* 0x000fe400078e0225 */
[----:B------:R-:W-:Y:S01]  /*1e60*/  @!P4 IMAD.IADD R29, R29, 0x1, -R3 ;  /* 0x000000011d1dc824 */ /* 0x000fe200078e0a03 */
[----:B------:R-:W-:Y:S01]  /*1e70*/  ISETP.GT.U32.AND P4, PT, R3, R32, PT ;  /* 0x000000200300720c */ /* 0x000fe20003f84070 */
[----:B------:R-:W-:-:S02]  /*1e80*/  IMAD.MOV.U32 R28, RZ, RZ, R30 ;  /* 0x000000ffff1c7224 */ /* 0x000fc400078e001e */
[----:B------:R-:W-:Y:S02]  /*1e90*/  @!P6 IMAD.IADD R31, R31, 0x1, -R3 ;  /* 0x000000011f1fe824 */ /* 0x000fe400078e0a03 */
[----:B------:R-:W-:Y:S02]  /*1ea0*/  @!P5 IMAD.MOV R28, RZ, RZ, -R28 ;  /* 0x000000ffff1cd224 */ /* 0x000fe400078e0a1c */
[----:B------:R-:W-:Y:S01]  /*1eb0*/  IMAD.HI.U32 R30, R6, R35, RZ ;  /* 0x00000023061e7227 */ /* 0x000fe200078e00ff */
[----:B------:R-:W-:-:S03]  /*1ec0*/  ISETP.GT.U32.AND P5, PT, R3, R31, PT ;  /* 0x0000001f0300720c */ /* 0x000fc60003fa4070 */
[----:B------:R-:W-:Y:S01]  /*1ed0*/  @!P2 IMAD.MOV R27, RZ, RZ, -R27 ;  /* 0x000000ffff1ba224 */ /* 0x000fe200078e0a1b */
[C---:B------:R-:W-:Y:S01]  /*1ee0*/  ISETP.GT.U32.AND P2, PT, R3.reuse, R34, PT ;  /* 0x000000220300720c */ /* 0x040fe20003f44070 */
[----:B------:R-:W-:Y:S02]  /*1ef0*/  IMAD.MOV R30, RZ, RZ, -R30 ;  /* 0x000000ffff1e7224 */ /* 0x000fe400078e0a1e */
[----:B------:R-:W-:Y:S01]  /*1f00*/  @!P4 IMAD.IADD R32, R32, 0x1, -R3 ;  /* 0x000000012020c824 */ /* 0x000fe200078e0a03 */
[C---:B------:R-:W-:Y:S01]  /*1f10*/  ISETP.GT.U32.AND P4, PT, R3.reuse, R33, PT ;  /* 0x000000210300720c */ /* 0x040fe20003f84070 */
[----:B------:R-:W-:Y:S02]  /*1f20*/  IMAD R35, R3, R30, R35 ;  /* 0x0000001e03237224 */ /* 0x000fe400078e0223 */
[----:B------:R-:W-:-:S04]  /*1f30*/  IMAD.HI.U32 R37, R6, R40, RZ ;  /* 0x0000002806257227 */ /* 0x000fc800078e00ff */
[--C-:B------:R-:W-:Y:S01]  /*1f40*/  @!P5 IMAD.IADD R31, R31, 0x1, -R3.reuse ;  /* 0x000000011f1fd824 */ /* 0x100fe200078e0a03 */
[C---:B------:R-:W-:Y:S01]  /*1f50*/  ISETP.GT.U32.AND P5, PT, R3.reuse, R35, PT ;  /* 0x000000230300720c */ /* 0x040fe20003fa4070 */
[----:B------:R-:W-:Y:S01]  /*1f60*/  @!P2 IMAD.IADD R34, R34, 0x1, -R3 ;  /* 0x000000012222a824 */ /* 0x000fe200078e0a03 */
[----:B------:R-:W-:Y:S01]  /*1f70*/  ISETP.GT.U32.AND P2, PT, R3, R29, PT ;  /* 0x0000001d0300720c */ /* 0x000fe20003f44070 */
[----:B------:R-:W-:Y:S02]  /*1f80*/  IMAD.MOV R37, RZ, RZ, -R37 ;  /* 0x000000ffff257224 */ /* 0x000fe400078e0a25 */
[----:B------:R-:W-:Y:S01]  /*1f90*/  @!P4 IMAD.IADD R33, R33, 0x1, -R3 ;  /* 0x000000012121c824 */ /* 0x000fe200078e0a03 */
[C---:B------:R-:W-:Y:S01]  /*1fa0*/  ISETP.GT.U32.AND P6, PT, R3.reuse, R34, PT ;  /* 0x000000220300720c */ /* 0x040fe20003fc4070 */
[----:B------:R-:W-:Y:S01]  /*1fb0*/  IMAD R40, R3, R37, R40 ;  /* 0x0000002503287224 */ /* 0x000fe200078e0228 */
[----:B------:R-:W-:Y:S01]  /*1fc0*/  ISETP.GE.AND P4, PT, R41, RZ, PT ;  /* 0x000000ff2900720c */ /* 0x000fe20003f86270 */
[----:B------:R-:W-:Y:S01]  /*1fd0*/  IMAD.HI.U32 R30, R6, R38, RZ ;  /* 0x00000026061e7227 */ /* 0x000fe200078e00ff */
[----:B------:R-:W-:-:S03]  /*1fe0*/  IADD3 R41, R4, 0x3e, RZ ;  /* 0x0000003e04297810 */ /* 0x000fc60007ffe0ff */
[--C-:B------:R-:W-:Y:S01]  /*1ff0*/  @!P5 IMAD.IADD R35, R35, 0x1, -R3.reuse ;  /* 0x000000012323d824 */ /* 0x100fe200078e0a03 */
[----:B------:R-:W-:Y:S01]  /*2000*/  ISETP.GT.U32.AND P5, PT, R3, R33, PT ;  /* 0x000000210300720c */ /* 0x000fe20003fa4070 */
[--C-:B------:R-:W-:Y:S01]  /*2010*/  @!P2 IMAD.IADD R29, R29, 0x1, -R3.reuse ;  /* 0x000000011d1da824 */ /* 0x100fe200078e0a03 */
[----:B------:R-:W-:Y:S01]  /*2020*/  ISETP.GT.U32.AND P2, PT, R3, R36, PT ;  /* 0x000000240300720c */ /* 0x000fe20003f44070 */
[----:B------:R-:W-:Y:S02]  /*2030*/  IMAD.MOV R30, RZ, RZ, -R30 ;  /* 0x000000ffff1e7224 */ /* 0x000fe400078e0a1e */
[--C-:B------:R-:W-:Y:S01]  /*2040*/  @!P6 IMAD.IADD R34, R34, 0x1, -R3.reuse ;  /* 0x000000012222e824 */ /* 0x100fe200078e0a03 */
[----:B------:R-:W-:Y:S01]  /*2050*/  ISETP.GE.AND P6, PT, R39, RZ, PT ;  /* 0x000000ff2700720c */ /* 0x000fe20003fc6270 */
[----:B------:R-:W-:Y:S01]  /*2060*/  IMAD R38, R3, R30, R38 ;  /* 0x0000001e03267224 */ /* 0x000fe200078e0226 */
[----:B------:R-:W-:Y:S01]  /*2070*/  IABS R39, R41 ;  /* 0x0000002900277213 */ /* 0x000fe20000000000 */
[----:B------:R-:W-:Y:S01]  /*2080*/  IMAD.MOV.U32 R30, RZ, RZ, R34 ;  /* 0x000000ffff1e7224 */ /* 0x000fe200078e0022 */
[----:B------:R-:W-:Y:S01]  /*2090*/  @!P0 IADD3 R29, -R29, RZ, RZ ;  /* 0x000000ff1d1d8210 */ /* 0x000fe20007ffe1ff */
[----:B------:R-:W-:Y:S01]  /*20a0*/  @!P1 IMAD.MOV R32, RZ, RZ, -R32 ;  /* 0x000000ffff209224 */ /* 0x000fe200078e0a20 */
[----:B------:R-:W-:Y:S01]  /*20b0*/  ISETP.GT.U32.AND P0, PT, R3, R35, PT ;  /* 0x000000230300720c */ /* 0x000fe20003f04070 */
[--C-:B------:R-:W-:Y:S01]  /*20c0*/  @!P5 IMAD.IADD R33, R33, 0x1, -R3.reuse ;  /* 0x000000012121d824 */ /* 0x100fe200078e0a03 */
[C---:B------:R-:W-:Y:S01]  /*20d0*/  ISETP.GT.U32.AND P5, PT, R3.reuse, R40, PT ;  /* 0x000000280300720c */ /* 0x040fe20003fa4070 */
[----:B------:R-:W-:Y:S01]  /*20e0*/  @!P2 IMAD.IADD R36, R36, 0x1, -R3 ;  /* 0x000000012424a824 */ /* 0x000fe200078e0a03 */
[----:B------:R-:W-:Y:S01]  /*20f0*/  ISETP.GE.AND P2, PT, R42, RZ, PT ;  /* 0x000000ff2a00720c */ /* 0x000fe20003f46270 */
[----:B------:R-:W-:Y:S01]  /*2100*/  @!P3 IMAD.MOV R30, RZ, RZ, -R30 ;  /* 0x000000ffff1eb224 */ /* 0x000fe200078e0a1e */
[----:B------:R-:W-:Y:S01]  /*2110*/  ISETP.GT.U32.AND P3, PT, R3, R38, PT ;  /* 0x000000260300720c */ /* 0x000fe20003f64070 */
[----:B------:R-:W-:Y:S01]  /*2120*/  @!P6 IMAD.MOV R31, RZ, RZ, -R31 ;  /* 0x000000ffff1fe224 */ /* 0x000fe200078e0a1f */
[----:B------:R-:W-:Y:S01]  /*2130*/  ISETP.GE.AND P6, PT, R43, RZ, PT ;  /* 0x000000ff2b00720c */ /* 0x000fe20003fc6270 */
[----:B------:R-:W-:Y:S01]  /*2140*/  IMAD.HI.U32 R34, R6, R39, RZ ;  /* 0x0000002706227227 */ /* 0x000fe200078e00ff */
[----:B------:R-:W-:-:S02]  /*2150*/  IADD3 R43, R4, 0x3c, RZ ;  /* 0x0000003c042b7810 */ /* 0x000fc40007ffe0ff */
[C---:B------:R-:W-:Y:S01]  /*2160*/  ISETP.GT.U32.AND P1, PT, R3.reuse, R36, PT ;  /* 0x000000240300720c */ /* 0x040fe20003f24070 */
[----:B------:R-:W-:Y:S01]  /*2170*/  @!P4 IMAD.MOV R33, RZ, RZ, -R33 ;  /* 0x000000ffff21c224 */ /* 0x000fe200078e0a21 */
[----:B------:R-:W-:Y:S01]  /*2180*/  IABS R42, R43 ;  /* 0x0000002b002a7213 */ /* 0x000fe20000000000 */
[----:B------:R-:W-:Y:S02]  /*2190*/  @!P5 IMAD.IADD R40, R40, 0x1, -R3 ;  /* 0x000000012828d824 */ /* 0x000fe400078e0a03 */
[----:B------:R-:W-:Y:S02]  /*21a0*/  IMAD.MOV R34, RZ, RZ, -R34 ;  /* 0x000000ffff227224 */ /* 0x000fe400078e0a22 */
[----:B------:R-:W-:Y:S01]  /*21b0*/  IMAD.HI.U32 R37, R6, R42, RZ ;  /* 0x0000002a06257227 */ /* 0x000fe200078e00ff */
[----:B------:R-:W-:-:S03]  /*21c0*/  ISETP.GT.U32.AND P5, PT, R3, R40, PT ;  /* 0x000000280300720c */ /* 0x000fc60003fa4070 */
[----:B------:R-:W-:Y:S02]  /*21d0*/  IMAD.MOV R37, RZ, RZ, -R37 ;  /* 0x000000ffff257224 */ /* 0x000fe400078e0a25 */
[--C-:B------:R-:W-:Y:S01]  /*21e0*/  @!P3 IMAD.IADD R38, R38, 0x1, -R3.reuse ;  /* 0x000000012626b824 */ /* 0x100fe200078e0a03 */
[----:B------:R-:W-:Y:S01]  /*21f0*/  ISETP.GE.AND P3, PT, R41, RZ, PT ;  /* 0x000000ff2900720c */ /* 0x000fe20003f66270 */
[C---:B------:R-:W-:Y:S02]  /*2200*/  IMAD R42, R3.reuse, R37, R42 ;  /* 0x00000025032a7224 */ /* 0x040fe400078e022a */
[----:B------:R-:W-:Y:S01]  /*2210*/  @!P1 IMAD.IADD R36, R36, 0x1, -R3 ;  /* 0x0000000124249824 */ /* 0x000fe200078e0a03 */
[----:B------:R-:W-:Y:S01]  /*2220*/  ISETP.GE.AND P1, PT, R44, RZ, PT ;  /* 0x000000ff2c00720c */ /* 0x000fe20003f26270 */
[C---:B------:R-:W-:Y:S01]  /*2230*/  IMAD R39, R3.reuse, R34, R39 ;  /* 0x0000002203277224 */ /* 0x040fe200078e0227 */
[----:B------:R-:W-:Y:S01]  /*2240*/  IADD3 R44, R4, 0x3a, RZ ;  /* 0x0000003a042c7810 */ /* 0x000fe20007ffe0ff */
[--C-:B------:R-:W-:Y:S01]  /*2250*/  @!P5 IMAD.IADD R40, R40, 0x1, -R3.reuse ;  /* 0x000000012828d824 */ /* 0x100fe200078e0a03 */
[C---:B------:R-:W-:Y:S01]  /*2260*/  ISETP.GT.U32.AND P4, PT, R3.reuse, R38, PT ;  /* 0x000000260300720c */ /* 0x040fe20003f84070 */
[----:B------:R-:W-:Y:S01]  /*2270*/  IMAD.MOV.U32 R34, RZ, RZ, R36 ;  /* 0x000000ffff227224 */ /* 0x000fe200078e0024 */
[----:B------:R-:W-:Y:S01]  /*2280*/  ISETP.GT.U32.AND P5, PT, R3, R42, PT ;  /* 0x0000002a0300720c */ /* 0x000fe20003fa4070 */
[----:B------:R-:W-:Y:S01]  /*2290*/  @!P0 IMAD.IADD R35, R35, 0x1, -R3 ;  /* 0x0000000123238824 */ /* 0x000fe200078e0a03 */
[----:B------:R-:W-:Y:S01]  /*22a0*/  IABS R41, R44 ;  /* 0x0000002c00297213 */ /* 0x000fe20000000000 */
[----:B------:R-:W-:Y:S01]  /*22b0*/  @!P2 IMAD.MOV R34, RZ, RZ, -R34 ;  /* 0x000000ffff22a224 */ /* 0x000fe200078e0a22 */
[----:B------:R-:W-:Y:S01]  /*22c0*/  ISETP.GE.AND P0, PT, R45, RZ, PT ;  /* 0x000000ff2d00720c */ /* 0x000fe20003f06270 */
[----:B------:R-:W-:Y:S01]  /*22d0*/  @!P6 IMAD.MOV R35, RZ, RZ, -R35 ;  /* 0x000000ffff23e224 */ /* 0x000fe200078e0a23 */
[----:B------:R-:W-:Y:S01]  /*22e0*/  ISETP.GE.AND P2, PT, R43, RZ, PT ;  /* 0x000000ff2b00720c */ /* 0x000fe20003f46270 */
[----:B------:R-:W-:Y:S01]  /*22f0*/  IMAD.HI.U32 R36, R6, R41, RZ ;  /* 0x0000002906247227 */ /* 0x000fe200078e00ff */
[----:B------:R-:W-:-:S02]  /*2300*/  IADD3 R43, R4, 0x38, RZ ;  /* 0x00000038042b7810 */ /* 0x000fc40007ffe0ff */
[C---:B------:R-:W-:Y:S01]  /*2310*/  ISETP.GT.U32.AND P6, PT, R3.reuse, R39, PT ;  /* 0x000000270300720c */ /* 0x040fe20003fc4070 */
[----:B------:R-:W-:Y:S01]  /*2320*/  IMAD.MOV R36, RZ, RZ, -R36 ;  /* 0x000000ffff247224 */ /* 0x000fe200078e0a24 */
[----:B------:R-:W-:Y:S01]  /*2330*/  IABS R45, R46 ;  /* 0x0000002e002d7213 */ /* 0x000fe20000000000 */
[--C-:B------:R-:W-:Y:S01]  /*2340*/  @!P4 IMAD.IADD R38, R38, 0x1, -R3.reuse ;  /* 0x000000012626c824 */ /* 0x100fe200078e0a03 */
[----:B------:R-:W-:Y:S01]  /*2350*/  ISETP.GE.AND P4, PT, R44, RZ, PT ;  /* 0x000000ff2c00720c */ /* 0x000fe20003f86270 */
[----:B------:R-:W-:Y:S01]  /*2360*/  @!P5 IMAD.IADD R42, R42, 0x1, -R3 ;  /* 0x000000012a2ad824 */ /* 0x000fe200078e0a03 */
[----:B------:R-:W-:Y:S01]  /*2370*/  IABS R44, R43 ;  /* 0x0000002b002c7213 */ /* 0x000fe20000000000 */
[C---:B------:R-:W-:Y:S02]  /*2380*/  IMAD R41, R3.reuse, R36, R41 ;  /* 0x0000002403297224 */ /* 0x040fe400078e0229 */
[----:B------:R-:W-:Y:S01]  /*2390*/  IMAD.MOV.U32 R36, RZ, RZ, R38 ;  /* 0x000000ffff247224 */ /* 0x000fe200078e0026 */
[----:B------:R-:W-:Y:S01]  /*23a0*/  ISETP.GT.U32.AND P5, PT, R3, R42, PT ;  /* 0x0000002a0300720c */ /* 0x000fe20003fa4070 */
[----:B------:R-:W-:-:S02]  /*23b0*/  IMAD.MOV.U32 R38, RZ, RZ, R40 ;  /* 0x000000ffff267224 */ /* 0x000fc400078e0028 */
[----:B------:R-:W-:Y:S01]  /*23c0*/  IMAD.HI.U32 R37, R6, R44, RZ ;  /* 0x0000002c06257227 */ /* 0x000fe200078e00ff */
[----:B------:R-:W-:Y:S02]  /*23d0*/  @!P1 IADD3 R36, -R36, RZ, RZ ;  /* 0x000000ff24249210 */ /* 0x000fe40007ffe1ff */
[----:B------:R-:W-:Y:S01]  /*23e0*/  ISETP.GT.U32.AND P1, PT, R3, R41, PT ;  /* 0x000000290300720c */ /* 0x000fe20003f24070 */
[----:B------:R-:W-:Y:S01]  /*23f0*/  @!P0 IMAD.MOV R38, RZ, RZ, -R38 ;  /* 0x000000ffff268224 */ /* 0x000fe200078e0a26 */
[----:B------:R-:W-:Y:S01]  /*2400*/  ISETP.GE.AND P0, PT, R43, RZ, PT ;  /* 0x000000ff2b00720c */ /* 0x000fe20003f06270 */
[----:B------:R-:W-:Y:S02]  /*2410*/  IMAD.MOV R43, RZ, RZ, -R37 ;  /* 0x000000ffff2b7224 */ /* 0x000fe400078e0a25 */
[----:B------:R-:W-:Y:S02]  /*2420*/  @!P6 IMAD.IADD R39, R39, 0x1, -R3 ;  /* 0x000000012727e824 */ /* 0x000fe400078e0a03 */
[----:B------:R-:W-:-:S02]  /*2430*/  IMAD R44, R3, R43, R44 ;  /* 0x0000002b032c7224 */ /* 0x000fc400078e022c */
[----:B------:R-:W-:Y:S01]  /*2440*/  @!P5 IMAD.IADD R42, R42, 0x1, -R3 ;  /* 0x000000012a2ad824 */ /* 0x000fe200078e0a03 */
[C---:B------:R-:W-:Y:S01]  /*2450*/  ISETP.GT.U32.AND P6, PT, R3.reuse, R39, PT ;  /* 0x000000270300720c */ /* 0x040fe20003fc4070 */
[----:B------:R-:W-:Y:S01]  /*2460*/  IMAD.HI.U32 R37, R6, R45, RZ ;  /* 0x0000002d06257227 */ /* 0x000fe200078e00ff */
[----:B------:R-:W-:-:S03]  /*2470*/  ISETP.GT.U32.AND P5, PT, R3, R44, PT ;  /* 0x0000002c0300720c */ /* 0x000fc60003fa4070 */
[----:B------:R-:W-:Y:S01]  /*2480*/  @!P1 IMAD.IADD R41, R41, 0x1, -R3 ;  /* 0x0000000129299824 */ /* 0x000fe200078e0a03 */
[----:B------:R-:W-:Y:S01]  /*2490*/  ISETP.GE.AND P1, PT, R48, RZ, PT ;  /* 0x000000ff3000720c */ /* 0x000fe20003f26270 */
[----:B------:R-:W-:Y:S01]  /*24a0*/  IMAD.HI.U32 R40, R6, R47, RZ ;  /* 0x0000002f06287227 */ /* 0x000fe200078e00ff */
[----:B------:R-:W-:-:S03]  /*24b0*/  IABS R48, R51 ;  /* 0x0000003300307213 */ /* 0x000fc60000000000 */
[----:B------:R-:W-:Y:S02]  /*24c0*/  IMAD.MOV R40, RZ, RZ, -R40 ;  /* 0x000000ffff287224 */ /* 0x000fe400078e0a28 */
[--C-:B------:R-:W-:Y:S01]  /*24d0*/  @!P6 IMAD.IADD R39, R39, 0x1, -R3.reuse ;  /* 0x000000012727e824 */ /* 0x100fe200078e0a03 */
[----:B------:R-:W-:Y:S01]  /*24e0*/  ISETP.GE.AND P6, PT, R46, RZ, PT ;  /* 0x000000ff2e00720c */ /* 0x000fe20003fc6270 */
[----:B------:R-:W-:Y:S01]  /*24f0*/  @!P5 IMAD.IADD R44, R44, 0x1, -R3 ;  /* 0x000000012c2cd824 */ /* 0x000fe200078e0a03 */
[C---:B------:R-:W-:Y:S01]  /*2500*/  ISETP.GT.U32.AND P5, PT, R3.reuse, R41, PT ;  /* 0x000000290300720c */ /* 0x040fe20003fa4070 */
[----:B------:R-:W-:Y:S02]  /*2510*/  IMAD.MOV R46, RZ, RZ, -R37 ;  /* 0x000000ffff2e7224 */ /* 0x000fe400078e0a25 */
[----:B------:R-:W-:Y:S01]  /*2520*/  @!P3 IMAD.MOV R39, RZ, RZ, -R39 ;  /* 0x000000ffff27b224 */ /* 0x000fe200078e0a27 */
[C---:B------:R-:W-:Y:S01]  /*2530*/  ISETP.GT.U32.AND P3, PT, R3.reuse, R44, PT ;  /* 0x0000002c0300720c */ /* 0x040fe20003f64070 */
[C---:B------:R-:W-:Y:S01]  /*2540*/  IMAD R43, R3.reuse, R46, R45 ;  /* 0x0000002e032b7224 */ /* 0x040fe200078e022d */
[----:B------:R-:W-:Y:S01]  /*2550*/  IABS R45, R49 ;  /* 0x00000031002d7213 */ /* 0x000fe20000000000 */
[----:B------:R-:W-:Y:S01]  /*2560*/  IMAD R46, R3, R40, R47 ;  /* 0x00000028032e7224 */ /* 0x000fe200078e022f */
[----:B------:R-:W-:Y:S01]  /*2570*/  IABS R47, R53 ;  /* 0x00000035002f7213 */ /* 0x000fe20000000000 */
[----:B------:R-:W-:-:S02]  /*2580*/  IMAD.MOV.U32 R40, RZ, RZ, R42 ;  /* 0x000000ffff287224 */ /* 0x000fc400078e002a */
[----:B------:R-:W-:-:S04]  /*2590*/  IMAD.HI.U32 R37, R6, R45, RZ ;  /* 0x0000002d06257227 */ /* 0x000fc800078e00ff */
[----:B------:R-:W-:Y:S01]  /*25a0*/  @!P5 IMAD.IADD R41, R41, 0x1, -R3 ;  /* 0x000000012929d824 */ /* 0x000fe200078e0a03 */
[C---:B------:R-:W-:Y:S01]  /*25b0*/  ISETP.GT.U32.AND P5, PT, R3.reuse, R46, PT ;  /* 0x0000002e0300720c */ /* 0x040fe20003fa4070 */
[----:B------:R-:W-:Y:S02]  /*25c0*/  IMAD.MOV R42, RZ, RZ, -R37 ;  /* 0x000000ffff2a7224 */ /* 0x000fe400078e0a25 */
[----:B------:R-:W-:Y:S01]  /*25d0*/  @!P2 IMAD.MOV R40, RZ, RZ, -R40 ;  /* 0x000000ffff28a224 */ /* 0x000fe200078e0a28 */
[C---:B------:R-:W-:Y:S01]  /*25e0*/  ISETP.GT.U32.AND P2, PT, R3.reuse, R43, PT ;  /* 0x0000002b0300720c */ /* 0x040fe20003f44070 */
[----:B------:R-:W-:Y:S02]  /*25f0*/  IMAD R45, R3, R42, R45 ;  /* 0x0000002a032d7224 */ /* 0x000fe400078e022d */
[----:B------:R-:W-:-:S04]  /*2600*/  IMAD.HI.U32 R37, R6, R48, RZ ;  /* 0x0000003006257227 */ /* 0x000fc800078e00ff */
[----:B------:R-:W-:-:S04]  /*2610*/  IMAD.HI.U32 R42, R6, R47, RZ ;  /* 0x0000002f062a7227 */ /* 0x000fc800078e00ff */
[----:B------:R-:W-:Y:S01]  /*2620*/  @!P3 IMAD.IADD R44, R44, 0x1, -R3 ;  /* 0x000000012c2cb824 */ /* 0x000fe200078e0a03 */
[C---:B------:R-:W-:Y:S01]  /*2630*/  ISETP.GT.U32.AND P3, PT, R3.reuse, R45, PT ;  /* 0x0000002d0300720c */ /* 0x040fe20003f64070 */
[----:B------:R-:W-:Y:S02]  /*2640*/  IMAD.MOV R37, RZ, RZ, -R37 ;  /* 0x000000ffff257224 */ /* 0x000fe400078e0a25 */
[----:B------:R-:W-:Y:S02]  /*2650*/  @!P5 IMAD.IADD R46, R46, 0x1, -R3 ;  /* 0x000000012e2ed824 */ /* 0x000fe400078e0a03 */
[----:B------:R-:W-:Y:S02]  /*2660*/  IMAD.MOV R42, RZ, RZ, -R42 ;  /* 0x000000ffff2a7224 */ /* 0x000fe400078e0a2a */
[----:B------:R-:W-:Y:S02]  /*2670*/  IMAD R48, R3, R37, R48 ;  /* 0x0000002503307224 */ /* 0x000fe400078e0230 */
[----:B------:R-:W-:-:S04]  /*2680*/  IMAD.HI.U32 R37, R6, R50, RZ ;  /* 0x0000003206257227 */ /* 0x000fc800078e00ff */
[----:B------:R-:W-:Y:S01]  /*2690*/  @!P4 IMAD.MOV R41, RZ, RZ, -R41 ;  /* 0x000000ffff29c224 */ /* 0x000fe200078e0a29 */
[----:B------:R-:W-:Y:S01]  /*26a0*/  ISETP.GT.U32.AND P4, PT, R3, R46, PT ;  /* 0x0000002e0300720c */ /* 0x000fe20003f84070 */
[----:B------:R-:W-:Y:S01]  /*26b0*/  @!P2 IMAD.IADD R43, R43, 0x1, -R3 ;  /* 0x000000012b2ba824 */ /* 0x000fe200078e0a03 */
[----:B------:R-:W-:Y:S01]  /*26c0*/  ISETP.GE.AND P2, PT, R49, RZ, PT ;  /* 0x000000ff3100720c */ /* 0x000fe20003f46270 */
[----:B------:R-:W-:Y:S01]  /*26d0*/  IMAD R47, R3, R42, R47 ;  /* 0x0000002a032f7224 */ /* 0x000fe200078e022f */
[----:B------:R-:W-:Y:S01]  /*26e0*/  IABS R49, R57 ;  /* 0x0000003900317213 */ /* 0x000fe20000000000 */
[----:B------:R-:W-:Y:S01]  /*26f0*/  IMAD.MOV.U32 R42, RZ, RZ, R44 ;  /* 0x000000ffff2a7224 */ /* 0x000fe200078e002c */
[----:B------:R-:W-:Y:S01]  /*2700*/  IADD3 R44, -R37, RZ, RZ ;  /* 0x000000ff252c7210 */ /* 0x000fe20007ffe1ff */
[--C-:B------:R-:W-:Y:S01]  /*2710*/  @!P3 IMAD.IADD R45, R45, 0x1, -R3.reuse ;  /* 0x000000012d2db824 */ /* 0x100fe200078e0a03 */
[C---:B------:R-:W-:Y:S01]  /*2720*/  ISETP.GT.U32.AND P5, PT, R3.reuse, R43, PT ;  /* 0x0000002b0300720c */ /* 0x040fe20003fa4070 */
[----:B------:R-:W-:Y:S01]  /*2730*/  @!P0 IMAD.MOV R42, RZ, RZ, -R42 ;  /* 0x000000ffff2a8224 */ /* 0x000fe200078e0a2a */
[C---:B------:R-:W-:Y:S01]  /*2740*/  ISETP.GT.U32.AND P0, PT, R3.reuse, R48, PT ;  /* 0x000000300300720c */ /* 0x040fe20003f04070 */
[C---:B------:R-:W-:Y:S01]  /*2750*/  IMAD R50, R3.reuse, R44, R50 ;  /* 0x0000002c03327224 */ /* 0x040fe200078e0232 */
[----:B------:R-:W-:Y:S01]  /*2760*/  ISETP.GT.U32.AND P3, PT, R3, R45, PT ;  /* 0x0000002d0300720c */ /* 0x000fe20003f64070 */
[----:B------:R-:W-:-:S02]  /*2770*/  @!P4 IMAD.IADD R46, R46, 0x1, -R3 ;  /* 0x000000012e2ec824 */ /* 0x000fc400078e0a03 */
[----:B------:R-:W-:Y:S01]  /*2780*/  IMAD.HI.U32 R37, R6, R49, RZ ;  /* 0x0000003106257227 */ /* 0x000fe200078e00ff */
[----:B------:R-:W-:-:S03]  /*2790*/  ISETP.GT.U32.AND P4, PT, R3, R50, PT ;  /* 0x000000320300720c */ /* 0x000fc60003f84070 */
[----:B------:R-:W-:Y:S02]  /*27a0*/  IMAD.MOV R44, RZ, RZ, -R37 ;  /* 0x000000ffff2c7224 */ /* 0x000fe400078e0a25 */
[----:B------:R-:W-:Y:S01]  /*27b0*/  @!P5 IMAD.IADD R43, R43, 0x1, -R3 ;  /* 0x000000012b2bd824 */ /* 0x000fe200078e0a03 */
[----:B------:R-:W-:Y:S01]  /*27c0*/  ISETP.GT.U32.AND P5, PT, R3, R47, PT ;  /* 0x0000002f0300720c */ /* 0x000fe20003fa4070 */
[----:B------:R-:W-:-:S04]  /*27d0*/  IMAD.HI.U32 R37, R6, R52, RZ ;  /* 0x0000003406257227 */ /* 0x000fc800078e00ff */
[--C-:B------:R-:W-:Y:S01]  /*27e0*/  @!P3 IMAD.IADD R45, R45, 0x1, -R3.reuse ;  /* 0x000000012d2db824 */ /* 0x100fe200078e0a03 */
[----:B------:R-:W-:Y:S01]  /*27f0*/  ISETP.GE.AND P3, PT, R51, RZ, PT ;  /* 0x000000ff3300720c */ /* 0x000fe20003f66270 */
[----:B------:R-:W-:Y:S01]  /*2800*/  @!P4 IMAD.IADD R50, R50, 0x1, -R3 ;  /* 0x000000013232c824 */ /* 0x000fe200078e0a03 */
[----:B------:R-:W-:Y:S01]  /*2810*/  IABS R51, R60 ;  /* 0x0000003c00337213 */ /* 0x000fe20000000000 */
[----:B------:R-:W-:Y:S02]  /*2820*/  IMAD.MOV R37, RZ, RZ, -R37 ;  /* 0x000000ffff257224 */ /* 0x000fe400078e0a25 */
[--C-:B------:R-:W-:Y:S01]  /*2830*/  @!P0 IMAD.IADD R48, R48, 0x1, -R3.reuse ;  /* 0x0000000130308824 */ /* 0x100fe200078e0a03 */
[C---:B------:R-:W-:Y:S01]  /*2840*/  ISETP.GT.U32.AND P4, PT, R3.reuse, R50, PT ;  /* 0x000000320300720c */ /* 0x040fe20003f84070 */
[----:B------:R-:W-:Y:S01]  /*2850*/  IMAD R52, R3, R37, R52 ;  /* 0x0000002503347224 */ /* 0x000fe200078e0234 */
[----:B------:R-:W-:Y:S01]  /*2860*/  ISETP.GE.AND P0, PT, R53, RZ, PT ;  /* 0x000000ff3500720c */ /* 0x000fe20003f06270 */
[----:B------:R-:W-:Y:S01]  /*2870*/  @!P5 IMAD.IADD R47, R47, 0x1, -R3 ;  /* 0x000000012f2fd824 */ /* 0x000fe200078e0a03 */
[----:B------:R-:W-:Y:S01]  /*2880*/  ISETP.GT.U32.AND P5, PT, R3, R48, PT ;  /* 0x000000300300720c */ /* 0x000fe20003fa4070 */
[----:B------:R-:W-:-:S04]  /*2890*/  IMAD.HI.U32 R37, R6, R51, RZ ;  /* 0x0000003306257227 */ /* 0x000fc800078e00ff */
[----:B------:R-:W-:Y:S02]  /*28a0*/  IMAD R49, R3, R44, R49 ;  /* 0x0000002c03317224 */ /* 0x000fe400078e0231 */
[----:B------:R-:W-:Y:S02]  /*28b0*/  IMAD.MOV R44, RZ, RZ, -R37 ;  /* 0x000000ffff2c7224 */ /* 0x000fe400078e0a25 */
[----:B------:R-:W-:Y:S01]  /*28c0*/  @!P4 IMAD.IADD R50, R50, 0x1, -R3 ;  /* 0x000000013232c824 */ /* 0x000fe200078e0a03 */
[----:B------:R-:W-:Y:S01]  /*28d0*/  ISETP.GE.AND P4, PT, R55, RZ, PT ;  /* 0x000000ff3700720c */ /* 0x000fe20003f86270 */
[----:B------:R-:W-:Y:S01]  /*28e0*/  IMAD R51, R3, R44, R51 ;  /* 0x0000002c03337224 */ /* 0x000fe200078e0233 */
[----:B------:R-:W-:Y:S01]  /*28f0*/  IABS R55, c[0x0][0x178] ;  /* 0x00005e0000377a13 */ /* 0x000fe20000000000 */
[----:B------:R-:W-:-:S03]  /*2900*/  IMAD.HI.U32 R44, R6, R56, RZ ;  /* 0x00000038062c7227 */ /* 0x000fc600078e00ff */
[----:B------:R-:W0:Y:S01]  /*2910*/  I2F.RP R53, R55 ;  /* 0x0000003700357306 */ /* 0x000e220000209400 */
[----:B------:R-:W-:-:S04]  /*2920*/  IMAD.HI.U32 R37, R6, R54, RZ ;  /* 0x0000003606257227 */ /* 0x000fc800078e00ff */
[----:B------:R-:W-:Y:S02]  /*2930*/  IMAD.MOV R44, RZ, RZ, -R44 ;  /* 0x000000ffff2c7224 */ /* 0x000fe400078e0a2c */
[----:B------:R-:W-:Y:S01]  /*2940*/  @!P5 IMAD.IADD R48, R48, 0x1, -R3 ;  /* 0x000000013030d824 */ /* 0x000fe200078e0a03 */
[C---:B------:R-:W-:Y:S01]  /*2950*/  ISETP.GT.U32.AND P5, PT, R3.reuse, R49, PT ;  /* 0x000000310300720c */ /* 0x040fe20003fa4070 */
[----:B------:R-:W-:Y:S02]  /*2960*/  IMAD.MOV R37, RZ, RZ, -R37 ;  /* 0x000000ffff257224 */ /* 0x000fe400078e0a25 */
[----:B------:R-:W-:Y:S01]  /*2970*/  @!P6 IMAD.MOV R43, RZ, RZ, -R43 ;  /* 0x000000ffff2be224 */ /* 0x000fe200078e0a2b */
[C---:B------:R-:W-:Y:S01]  /*2980*/  ISETP.GT.U32.AND P6, PT, R3.reuse, R47, PT ;  /* 0x0000002f0300720c */ /* 0x040fe20003fc4070 */
[C---:B------:R-:W-:Y:S02]  /*2990*/  IMAD R56, R3.reuse, R44, R56 ;  /* 0x0000002c03387224 */ /* 0x040fe400078e0238 */
[----:B------:R-:W-:Y:S01]  /*29a0*/  IMAD.MOV.U32 R44, RZ, RZ, R46 ;  /* 0x000000ffff2c7224 */ /* 0x000fe200078e002e */
[----:B------:R-:W-:Y:S01]  /*29b0*/  MOV R46, R48 ;  /* 0x00000030002e7202 */ /* 0x000fe20000000f00 */
[----:B------:R-:W-:Y:S01]  /*29c0*/  IMAD R54, R3, R37, R54 ;  /* 0x0000002503367224 */ /* 0x000fe200078e0236 */
[----:B0-----:R-:W0:Y:S01]  /*29d0*/  MUFU.RCP R53, R53 ;  /* 0x0000003500357308 */ /* 0x001e220000001000 */
[----:B------:R-:W-:-:S02]  /*29e0*/  IMAD.MOV.U32 R48, RZ, RZ, R50 ;  /* 0x000000ffff307224 */ /* 0x000fc400078e0032 */
[----:B------:R-:W-:Y:S01]  /*29f0*/  @!P3 IMAD.MOV R46, RZ, RZ, -R46 ;  /* 0x000000ffff2eb224 */ /* 0x000fe200078e0a2e */
[C---:B------:R-:W-:Y:S01]  /*2a00*/  ISETP.GT.U32.AND P3, PT, R3.reuse, R54, PT ;  /* 0x000000360300720c */ /* 0x040fe20003f64070 */
[----:B------:R-:W-:Y:S01]  /*2a10*/  @!P4 IMAD.MOV R48, RZ, RZ, -R48 ;  /* 0x000000ffff30c224 */ /* 0x000fe200078e0a30 */
[----:B------:R-:W-:Y:S01]  /*2a20*/  ISETP.GT.U32.AND P4, PT, R3, R56, PT ;  /* 0x000000380300720c */ /* 0x000fe20003f84070 */
[--C-:B------:R-:W-:Y:S01]  /*2a30*/  @!P6 IMAD.IADD R47, R47, 0x1, -R3.reuse ;  /* 0x000000012f2fe824 */ /* 0x100fe200078e0a03 */
[----:B------:R-:W-:Y:S01]  /*2a40*/  ISETP.GT.U32.AND P6, PT, R3, R52, PT ;  /* 0x000000340300720c */ /* 0x000fe20003fc4070 */
[----:B------:R-:W-:Y:S01]  /*2a50*/  @!P5 IMAD.IADD R49, R49, 0x1, -R3 ;  /* 0x000000013131d824 */ /* 0x000fe200078e0a03 */
[----:B------:R-:W-:Y:S01]  /*2a60*/  ISETP.GT.U32.AND P5, PT, R3, R51, PT ;  /* 0x000000330300720c */ /* 0x000fe20003fa4070 */
[----:B------:R-:W-:-:S04]  /*2a70*/  IMAD.HI.U32 R37, R6, R58, RZ ;  /* 0x0000003a06257227 */ /* 0x000fc800078e00ff */
[----:B------:R-:W-:Y:S01]  /*2a80*/  @!P1 IMAD.MOV R44, RZ, RZ, -R44 ;  /* 0x000000ffff2c9224 */ /* 0x000fe200078e0a2c */
[----:B------:R-:W-:Y:S01]  /*2a90*/  ISETP.GT.U32.AND P1, PT, R3, R49, PT ;  /* 0x000000310300720c */ /* 0x000fe20003f24070 */
[--C-:B------:R-:W-:Y:S01]  /*2aa0*/  @!P3 IMAD.IADD R54, R54, 0x1, -R3.reuse ;  /* 0x000000013636b824 */ /* 0x100fe200078e0a03 */
[----:B0-----:R-:W-:Y:S01]  /*2ab0*/  IADD3 R53, R53, 0xffffffe, RZ ;  /* 0x0ffffffe35357810 */ /* 0x001fe20007ffe0ff */
[--C-:B------:R-:W-:Y:S01]  /*2ac0*/  @!P4 IMAD.IADD R56, R56, 0x1, -R3.reuse ;  /* 0x000000013838c824 */ /* 0x100fe200078e0a03 */
[----:B------:R-:W-:Y:S01]  /*2ad0*/  ISETP.GE.AND P3, PT, R63, RZ, PT ;  /* 0x000000ff3f00720c */ /* 0x000fe20003f66270 */
[----:B------:R-:W-:Y:S01]  /*2ae0*/  @!P6 IMAD.IADD R52, R52, 0x1, -R3 ;  /* 0x000000013434e824 */ /* 0x000fe200078e0a03 */
[----:B------:R-:W-:Y:S01]  /*2af0*/  ISETP.GT.U32.AND P4, PT, R3, R54, PT ;  /* 0x000000360300720c */ /* 0x000fe20003f84070 */
[----:B------:R-:W-:Y:S01]  /*2b00*/  IMAD.MOV R37, RZ, RZ, -R37 ;  /* 0x000000ffff257224 */ /* 0x000fe200078e0a25 */
[----:B------:R-:W-:Y:S01]  /*2b10*/  ISETP.GE.AND P6, PT, R57, RZ, PT ;  /* 0x000000ff3900720c */ /* 0x000fe20003fc6270 */
[----:B------:R-:W-:Y:S01]  /*2b20*/  @!P2 IMAD.MOV R45, RZ, RZ, -R45 ;  /* 0x000000ffff2da224 */ /* 0x000fe200078e0a2d */
[----:B------:R-:W-:Y:S01]  /*2b30*/  ISETP.GT.U32.AND P2, PT, R3, R52, PT ;  /* 0x000000340300720c */ /* 0x000fe20003f44070 */
[----:B------:R-:W-:Y:S01]  /*2b40*/  @!P5 IMAD.IADD R51, R51, 0x1, -R3 ;  /* 0x000000013333d824 */ /* 0x000fe200078e0a03 */
[----:B------:R-:W0:Y:S01]  /*2b50*/  F2I.FTZ.U32.TRUNC.NTZ R53, R53 ;  /* 0x0000003500357305 */ /* 0x000e22000021f000 */
[C---:B------:R-:W-:Y:S01]  /*2b60*/  IMAD R58, R3.reuse, R37, R58 ;  /* 0x00000025033a7224 */ /* 0x040fe200078e023a */
[----:B------:R-:W-:Y:S01]  /*2b70*/  IADD3 R37, R4, 0x1e, RZ ;  /* 0x0000001e04257810 */ /* 0x000fe20007ffe0ff */
[----:B------:R-:W-:Y:S01]  /*2b80*/  @!P0 IMAD.MOV R47, RZ, RZ, -R47 ;  /* 0x000000ffff2f8224 */ /* 0x000fe200078e0a2f */
[----:B------:R-:W-:Y:S01]  /*2b90*/  ISETP.GT.U32.AND P5, PT, R3, R51, PT ;  /* 0x000000330300720c */ /* 0x000fe20003fa4070 */
[--C-:B------:R-:W-:Y:S01]  /*2ba0*/  @!P1 IMAD.IADD R49, R49, 0x1, -R3.reuse ;  /* 0x0000000131319824 */ /* 0x100fe200078e0a03 */
[----:B------:R-:W-:Y:S01]  /*2bb0*/  ISETP.GE.AND P0, PT, R59, RZ, PT ;  /* 0x000000ff3b00720c */ /* 0x000fe20003f06270 */
[----:B------:R-:W-:Y:S01]  /*2bc0*/  @!P4 IMAD.IADD R54, R54, 0x1, -R3 ;  /* 0x000000013636c824 */ /* 0x000fe200078e0a03 */
[C---:B------:R-:W-:Y:S01]  /*2bd0*/  ISETP.GT.U32.AND P4, PT, R3.reuse, R58, PT ;  /* 0x0000003a0300720c */ /* 0x040fe20003f84070 */
[----:B------:R-:W-:Y:S01]  /*2be0*/  @!P6 IMAD.MOV R49, RZ, RZ, -R49 ;  /* 0x000000ffff31e224 */ /* 0x000fe200078e0a31 */
[----:B------:R-:W-:Y:S01]  /*2bf0*/  ISETP.GE.AND P1, PT, R60, RZ, PT ;  /* 0x000000ff3c00720c */ /* 0x000fe20003f26270 */
[----:B------:R-:W-:Y:S01]  /*2c00*/  @!P2 IMAD.IADD R52, R52, 0x1, -R3 ;  /* 0x000000013434a824 */ /* 0x000fe200078e0a03 */
[----:B------:R-:W-:-:S02]  /*2c10*/  ISETP.GT.U32.AND P6, PT, R3, R56, PT ;  /* 0x000000380300720c */ /* 0x000fc40003fc4070 */
[----:B------:R-:W-:Y:S01]  /*2c20*/  IABS R60, R37 ;  /* 0x00000025003c7213 */ /* 0x000fe20000000000 */
[----:B------:R-:W-:Y:S01]  /*2c30*/  IMAD.MOV.U32 R50, RZ, RZ, R52 ;  /* 0x000000ffff327224 */ /* 0x000fe200078e0034 */
[----:B------:R-:W-:Y:S01]  /*2c40*/  IADD3 R52, R4, 0x1c, RZ ;  /* 0x0000001c04347810 */ /* 0x000fe20007ffe0ff */
[--C-:B------:R-:W-:Y:S01]  /*2c50*/  @!P5 IMAD.IADD R51, R51, 0x1, -R3.reuse ;  /* 0x000000013333d824 */ /* 0x100fe200078e0a03 */
[----:B------:R-:W-:Y:S01]  /*2c60*/  ISETP.GE.AND P5, PT, R62, RZ, PT ;  /* 0x000000ff3e00720c */ /* 0x000fe20003fa6270 */
[----:B------:R-:W-:Y:S01]  /*2c70*/  @!P0 IMAD.MOV R50, RZ, RZ, -R50 ;  /* 0x000000ffff328224 */ /* 0x000fe200078e0a32 */
[----:B------:R-:W-:Y:S01]  /*2c80*/  ISETP.GE.AND P0, PT, R37, RZ, PT ;  /* 0x000000ff2500720c */ /* 0x000fe20003f06270 */
[----:B------:R-:W-:Y:S01]  /*2c90*/  @!P4 IMAD.IADD R58, R58, 0x1, -R3 ;  /* 0x000000013a3ac824 */ /* 0x000fe200078e0a03 */
[----:B------:R-:W-:Y:S01]  /*2ca0*/  IABS R62, R52 ;  /* 0x00000034003e7213 */ /* 0x000fe20000000000 */
[----:B0-----:R-:W-:Y:S01]  /*2cb0*/  IMAD.MOV R66, RZ, RZ, -R53 ;  /* 0x000000ffff427224 */ /* 0x001fe200078e0a35 */
[----:B------:R-:W-:Y:S01]  /*2cc0*/  IADD3 R57, R4, 0x1a, RZ ;  /* 0x0000001a04397810 */ /* 0x000fe20007ffe0ff */
[----:B------:R-:W-:Y:S01]  /*2cd0*/  IMAD.HI.U32 R37, R6, R60, RZ ;  /* 0x0000003c06257227 */ /* 0x000fe200078e00ff */
[----:B------:R-:W-:-:S02]  /*2ce0*/  ISETP.GT.U32.AND P4, PT, R3, R58, PT ;  /* 0x0000003a0300720c */ /* 0x000fc40003f84070 */
[----:B------:R-:W-:Y:S01]  /*2cf0*/  IABS R64, R57 ;  /* 0x0000003900407213 */ /* 0x000fe20000000000 */
[----:B------:R-:W-:Y:S01]  /*2d00*/  @!P1 IMAD.MOV R51, RZ, RZ, -R51 ;  /* 0x000000ffff339224 */ /* 0x000fe200078e0a33 */
[----:B------:R-:W-:Y:S01]  /*2d10*/  ISETP.GE.AND P1, PT, R52, RZ, PT ;  /* 0x000000ff3400720c */ /* 0x000fe20003f26270 */
[----:B------:R-:W-:Y:S01]  /*2d20*/  IMAD.MOV.U32 R52, RZ, RZ, RZ ;  /* 0x000000ffff347224 */ /* 0x000fe200078e00ff */
[----:B------:R-:W-:Y:S01]  /*2d30*/  ISETP.GE.AND P2, PT, R61, RZ, PT ;  /* 0x000000ff3d00720c */ /* 0x000fe20003f46270 */
[----:B------:R-:W-:Y:S02]  /*2d40*/  IMAD R63, R66, R55, RZ ;  /* 0x00000037423f7224 */ /* 0x000fe400078e02ff */
[----:B------:R-:W-:Y:S01]  /*2d50*/  @!P6 IMAD.IADD R56, R56, 0x1, -R3 ;  /* 0x000000013838e824 */ /* 0x000fe200078e0a03 */
[----:B------:R-:W-:Y:S01]  /*2d60*/  ISETP.GE.AND P6, PT, R57, RZ, PT ;  /* 0x000000ff3900720c */ /* 0x000fe20003fc6270 */
[----:B------:R-:W-:Y:S02]  /*2d70*/  IMAD.MOV R37, RZ, RZ, -R37 ;  /* 0x000000ffff257224 */ /* 0x000fe400078e0a25 */
[----:B------:R-:W-:-:S04]  /*2d80*/  IMAD.HI.U32 R63, R53, R63, R52 ;  /* 0x0000003f353f7227 */ /* 0x000fc800078e0034 */
[----:B------:R-:W-:Y:S01]  /*2d90*/  IMAD R60, R3, R37, R60 ;  /* 0x00000025033c7224 */ /* 0x000fe200078e023c */
[----:B------:R-:W-:Y:S01]  /*2da0*/  IADD3 R37, R4, 0x18, RZ ;  /* 0x0000001804257810 */ /* 0x000fe20007ffe0ff */
[----:B------:R-:W-:Y:S02]  /*2db0*/  IMAD.MOV.U32 R53, RZ, RZ, R56 ;  /* 0x000000ffff357224 */ /* 0x000fe400078e0038 */
[----:B------:R-:W-:-:S04]  /*2dc0*/  IMAD.HI.U32 R57, R6, R62, RZ ;  /* 0x0000003e06397227 */ /* 0x000fc800078e00ff */
[----:B------:R-:W-:Y:S01]  /*2dd0*/  @!P5 IMAD.MOV R53, RZ, RZ, -R53 ;  /* 0x000000ffff35d224 */ /* 0x000fe200078e0a35 */
[----:B------:R-:W-:Y:S01]  /*2de0*/  ISETP.GT.U32.AND P5, PT, R3, R60, PT ;  /* 0x0000003c0300720c */ /* 0x000fe20003fa4070 */
[----:B------:R-:W-:Y:S01]  /*2df0*/  @!P4 IMAD.IADD R58, R58, 0x1, -R3 ;  /* 0x000000013a3ac824 */ /* 0x000fe200078e0a03 */
[----:B------:R-:W-:Y:S01]  /*2e00*/  IADD3 R57, -R57, RZ, RZ ;  /* 0x000000ff39397210 */ /* 0x000fe20007ffe1ff */
[----:B------:R-:W-:Y:S02]  /*2e10*/  IMAD.MOV.U32 R52, RZ, RZ, R54 ;  /* 0x000000ffff347224 */ /* 0x000fe400078e0036 */
[----:B------:R-:W-:Y:S02]  /*2e20*/  IMAD.MOV.U32 R54, RZ, RZ, R58 ;  /* 0x000000ffff367224 */ /* 0x000fe400078e003a */
[----:B------:R-:W-:Y:S01]  /*2e30*/  IMAD R62, R3, R57, R62 ;  /* 0x00000039033e7224 */ /* 0x000fe200078e023e */
[----:B------:R-:W-:Y:S01]  /*2e40*/  IADD3 R57, R4, 0x16, RZ ;  /* 0x0000001604397810 */ /* 0x000fe20007ffe0ff */
[----:B------:R-:W-:-:S02]  /*2e50*/  @!P3 IMAD.MOV R54, RZ, RZ, -R54 ;  /* 0x000000ffff36b224 */ /* 0x000fc400078e0a36 */
[----:B------:R-:W-:Y:S01]  /*2e60*/  IMAD.HI.U32 R59, R6, R64, RZ ;  /* 0x00000040063b7227 */ /* 0x000fe200078e00ff */
[----:B------:R-:W-:Y:S02]  /*2e70*/  ISETP.GT.U32.AND P3, PT, R3, R62, PT ;  /* 0x0000003e0300720c */ /* 0x000fe40003f64070 */
[----:B------:R-:W-:Y:S01]  /*2e80*/  IABS R61, R57 ;  /* 0x00000039003d7213 */ /* 0x000fe20000000000 */
[----:B------:R-:W-:Y:S01]  /*2e90*/  @!P5 IMAD.IADD R60, R60, 0x1, -R3 ;  /* 0x000000013c3cd824 */ /* 0x000fe200078e0a03 */
[----:B------:R-:W-:Y:S01]  /*2ea0*/  ISETP.GE.AND P4, PT, R57, RZ, PT ;  /* 0x000000ff3900720c */ /* 0x000fe20003f86270 */
[----:B------:R-:W-:Y:S02]  /*2eb0*/  IMAD.MOV R59, RZ, RZ, -R59 ;  /* 0x000000ffff3b7224 */ /* 0x000fe400078e0a3b */
[----:B------:R-:W-:Y:S01]  /*2ec0*/  @!P2 IMAD.MOV R52, RZ, RZ, -R52 ;  /* 0x000000ffff34a224 */ /* 0x000fe200078e0a34 */
[C---:B------:R-:W-:Y:S01]  /*2ed0*/  ISETP.GT.U32.AND P5, PT, R3.reuse, R60, PT ;  /* 0x0000003c0300720c */ /* 0x040fe20003fa4070 */
[----:B------:R-:W-:Y:S01]  /*2ee0*/  IMAD R64, R3, R59, R64 ;  /* 0x0000003b03407224 */ /* 0x000fe200078e0240 */
[----:B------:R-:W-:Y:S01]  /*2ef0*/  IABS R59, R37 ;  /* 0x00000025003b7213 */ /* 0x000fe20000000000 */
[----:B------:R-:W-:Y:S01]  /*2f00*/  IMAD.HI.U32 R56, R6, R61, RZ ;  /* 0x0000003d06387227 */ /* 0x000fe200078e00ff */
[----:B------:R-:W-:-:S03]  /*2f10*/  ISETP.GE.AND P2, PT, R37, RZ, PT ;  /* 0x000000ff2500720c */ /* 0x000fc60003f46270 */
[----:B------:R-:W-:Y:S02]  /*2f20*/  @!P3 IMAD.IADD R62, R62, 0x1, -R3 ;  /* 0x000000013e3eb824 */ /* 0x000fe400078e0a03 */
[----:B------:R-:W-:-:S03]  /*2f30*/  IMAD.HI.U32 R37, R6, R59, RZ ;  /* 0x0000003b06257227 */ /* 0x000fc600078e00ff */
[C---:B------:R-:W-:Y:S01]  /*2f40*/  ISETP.GT.U32.AND P3, PT, R3.reuse, R62, PT ;  /* 0x0000003e0300720c */ /* 0x040fe20003f64070 */
[----:B------:R-:W-:Y:S01]  /*2f50*/  @!P5 IMAD.IADD R60, R60, 0x1, -R3 ;  /* 0x000000013c3cd824 */ /* 0x000fe200078e0a03 */
[C---:B------:R-:W-:Y:S01]  /*2f60*/  ISETP.GT.U32.AND P5, PT, R3.reuse, R64, PT ;  /* 0x000000400300720c */ /* 0x040fe20003fa4070 */
[----:B------:R-:W-:Y:S02]  /*2f70*/  IMAD.MOV R66, RZ, RZ, -R37 ;  /* 0x000000ffff427224 */ /* 0x000fe400078e0a25 */
[----:B------:R-:W-:Y:S02]  /*2f80*/  IMAD.MOV R68, RZ, RZ, -R56 ;  /* 0x000000ffff447224 */ /* 0x000fe400078e0a38 */
[----:B------:R-:W-:Y:S02]  /*2f90*/  IMAD R56, R3, R66, R59 ;  /* 0x0000004203387224 */ /* 0x000fe400078e023b */
[----:B------:R-:W-:-:S04]  /*2fa0*/  IMAD.HI.U32 R58, R6, R72, RZ ;  /* 0x00000048063a7227 */ /* 0x000fc800078e00ff */
[--C-:B------:R-:W-:Y:S01]  /*2fb0*/  @!P3 IMAD.IADD R62, R62, 0x1, -R3.reuse ;  /* 0x000000013e3eb824 */ /* 0x100fe200078e0a03 */
[C---:B------:R-:W-:Y:S01]  /*2fc0*/  ISETP.GT.U32.AND P3, PT, R3.reuse, R56, PT ;  /* 0x000000380300720c */ /* 0x040fe20003f64070 */
[----:B------:R-:W-:Y:S02]  /*2fd0*/  @!P5 IMAD.IADD R64, R64, 0x1, -R3 ;  /* 0x000000014040d824 */ /* 0x000fe400078e0a03 */
[----:B------:R-:W-:Y:S02]  /*2fe0*/  IMAD.MOV R37, RZ, RZ, -R58 ;  /* 0x000000ffff257224 */ /* 0x000fe400078e0a3a */
[C---:B------:R-:W-:Y:S01]  /*2ff0*/  IMAD R58, R3.reuse, R68, R61 ;  /* 0x00000044033a7224 */ /* 0x040fe200078e023d */
[----:B------:R-:W-:Y:S01]  /*3000*/  ISETP.GT.U32.AND P5, PT, R3, R64, PT ;  /* 0x000000400300720c */ /* 0x000fe20003fa4070 */
[----:B------:R-:W-:Y:S01]  /*3010*/  IMAD.HI.U32 R57, R6, R70, RZ ;  /* 0x0000004606397227 */ /* 0x000fe200078e00ff */
[----:B------:R-:W-:-:S03]  /*3020*/  IADD3 R68, R4, 0x10, RZ ;  /* 0x0000001004447810 */ /* 0x000fc60007ffe0ff */
[----:B------:R-:W-:Y:S01]  /*3030*/  IMAD.MOV R57, RZ, RZ, -R57 ;  /* 0x000000ffff397224 */ /* 0x000fe200078e0a39 */
[----:B------:R-:W-:Y:S01]  /*3040*/  IABS R74, R68 ;  /* 0x00000044004a7213 */ /* 0x000fe20000000000 */
[--C-:B------:R-:W-:Y:S02]  /*3050*/  @!P3 IMAD.IADD R56, R56, 0x1, -R3.reuse ;  /* 0x000000013838b824 */ /* 0x100fe400078e0a03 */
[C---:B------:R-:W-:Y:S02]  /*3060*/  IMAD R70, R3.reuse, R57, R70 ;  /* 0x0000003903467224 */ /* 0x040fe400078e0246 */
[C---:B------:R-:W-:Y:S01]  /*3070*/  IMAD R72, R3.reuse, R37, R72 ;  /* 0x0000002503487224 */ /* 0x040fe200078e0248 */
[C---:B------:R-:W-:Y:S01]  /*3080*/  ISETP.GT.U32.AND P3, PT, R3.reuse, R56, PT ;  /* 0x000000380300720c */ /* 0x040fe20003f64070 */
[----:B------:R-:W-:Y:S01]  /*3090*/  @!P5 IMAD.IADD R64, R64, 0x1, -R3 ;  /* 0x000000014040d824 */ /* 0x000fe200078e0a03 */
[----:B------:R-:W-:Y:S01]  /*30a0*/  ISETP.GT.U32.AND P5, PT, R3, R58, PT ;  /* 0x0000003a0300720c */ /* 0x000fe20003fa4070 */
[----:B------:R-:W-:-:S04]  /*30b0*/  IMAD.HI.U32 R37, R6, R74, RZ ;  /* 0x0000004a06257227 */ /* 0x000fc800078e00ff */
[----:B------:R-:W-:-:S04]  /*30c0*/  IMAD.HI.U32 R57, R6, R76, RZ ;  /* 0x0000004c06397227 */ /* 0x000fc800078e00ff */
[----:B------:R-:W-:Y:S02]  /*30d0*/  IMAD.MOV R37, RZ, RZ, -R37 ;  /* 0x000000ffff257224 */ /* 0x000fe400078e0a25 */
[--C-:B------:R-:W-:Y:S01]  /*30e0*/  @!P3 IMAD.IADD R56, R56, 0x1, -R3.reuse ;  /* 0x000000013838b824 */ /* 0x100fe200078e0a03 */
[C---:B------:R-:W-:Y:S01]  /*30f0*/  ISETP.GT.U32.AND P3, PT, R3.reuse, R70, PT ;  /* 0x000000460300720c */ /* 0x040fe20003f64070 */
[----:B------:R-:W-:Y:S01]  /*3100*/  @!P5 IMAD.IADD R58, R58, 0x1, -R3 ;  /* 0x000000013a3ad824 */ /* 0x000fe200078e0a03 */
[C---:B------:R-:W-:Y:S01]  /*3110*/  ISETP.GT.U32.AND P5, PT, R3.reuse, R72, PT ;  /* 0x000000480300720c */ /* 0x040fe20003fa4070 */
[----:B------:R-:W-:Y:S02]  /*3120*/  IMAD.MOV R57, RZ, RZ, -R57 ;  /* 0x000000ffff397224 */ /* 0x000fe400078e0a39 */
[C---:B------:R-:W-:Y:S02]  /*3130*/  IMAD R74, R3.reuse, R37, R74 ;  /* 0x00000025034a7224 */ /* 0x040fe400078e024a */
[----:B------:R-:W-:-:S02]  /*3140*/  IMAD R76, R3, R57, R76 ;  /* 0x00000039034c7224 */ /* 0x000fc400078e024c */
[----:B------:R-:W-:-:S04]  /*3150*/  IMAD.HI.U32 R59, R6, R78, RZ ;  /* 0x0000004e063b7227 */ /* 0x000fc800078e00ff */
[--C-:B------:R-:W-:Y:S01]  /*3160*/  @!P3 IMAD.IADD R70, R70, 0x1, -R3.reuse ;  /* 0x000000014646b824 */ /* 0x100fe200078e0a03 */
[C---:B------:R-:W-:Y:S01]  /*3170*/  ISETP.GT.U32.AND P3, PT, R3.reuse, R74, PT ;  /* 0x0000004a0300720c */ /* 0x040fe20003f64070 */
[----:B------:R-:W-:Y:S01]  /*3180*/  @!P5 IMAD.IADD R72, R72, 0x1, -R3 ;  /* 0x000000014848d824 */ /* 0x000fe200078e0a03 */
[----:B------:R-:W-:Y:S01]  /*3190*/  ISETP.GT.U32.AND P5, PT, R3, R76, PT ;  /* 0x0000004c0300720c */ /* 0x000fe20003fa4070 */
[----:B------:R-:W-:Y:S02]  /*31a0*/  IMAD.MOV R59, RZ, RZ, -R59 ;  /* 0x000000ffff3b7224 */ /* 0x000fe400078e0a3b */
[----:B------:R-:W-:-:S04]  /*31b0*/  IMAD.HI.U32 R61, R6, R80, RZ ;  /* 0x00000050063d7227 */ /* 0x000fc800078e00ff */
[----:B------:R-:W-:Y:S01]  /*31c0*/  IMAD R78, R3, R59, R78 ;  /* 0x0000003b034e7224 */ /* 0x000fe200078e024e */
[----:B------:R-:W-:Y:S01]  /*31d0*/  IADD3 R61, -R61, RZ, RZ ;  /* 0x000000ff3d3d7210 */ /* 0x000fe20007ffe1ff */
[----:B------:R-:W-:Y:S02]  /*31e0*/  @!P6 IMAD.MOV R64, RZ, RZ, -R64 ;  /* 0x000000ffff40e224 */ /* 0x000fe400078e0a40 */
[--C-:B------:R-:W-:Y:S01]  /*31f0*/  @!P3 IMAD.IADD R74, R74, 0x1, -R3.reuse ;  /* 0x000000014a4ab824 */ /* 0x100fe200078e0a03 */
[C---:B------:R-:W-:Y:S01]  /*3200*/  ISETP.GT.U32.AND P3, PT, R3.reuse, R78, PT ;  /* 0x0000004e0300720c */ /* 0x040fe20003f64070 */
[----:B------:R-:W-:Y:S01]  /*3210*/  @!P5 IMAD.IADD R76, R76, 0x1, -R3 ;  /* 0x000000014c4cd824 */ /* 0x000fe200078e0a03 */
[----:B------:R-:W-:Y:S01]  /*3220*/  ISETP.GT.U32.AND P5, PT, R3, R72, PT ;  /* 0x000000480300720c */ /* 0x000fe20003fa4070 */
[----:B------:R-:W-:-:S03]  /*3230*/  IMAD.HI.U32 R59, R6, R86, RZ ;  /* 0x00000056063b7227 */ /* 0x000fc600078e00ff */
[C---:B------:R-:W-:Y:S01]  /*3240*/  ISETP.GT.U32.AND P6, PT, R3.reuse, R76, PT ;  /* 0x0000004c0300720c */ /* 0x040fe20003fc4070 */
[----:B------:R-:W-:Y:S01]  /*3250*/  @!P0 IMAD.MOV R60, RZ, RZ, -R60 ;  /* 0x000000ffff3c8224 */ /* 0x000fe200078e0a3c */
[C---:B------:R-:W-:Y:S01]  /*3260*/  ISETP.GT.U32.AND P0, PT, R3.reuse, R58, PT ;  /* 0x0000003a0300720c */ /* 0x040fe20003f04070 */
[----:B------:R-:W-:Y:S02]  /*3270*/  IMAD.MOV R59, RZ, RZ, -R59 ;  /* 0x000000ffff3b7224 */ /* 0x000fe400078e0a3b */
[C---:B------:R-:W-:Y:S02]  /*3280*/  IMAD R80, R3.reuse, R61, R80 ;  /* 0x0000003d03507224 */ /* 0x040fe400078e0250 */
[----:B------:R-:W-:Y:S01]  /*3290*/  @!P1 IMAD.MOV R62, RZ, RZ, -R62 ;  /* 0x000000ffff3e9224 */ /* 0x000fe200078e0a3e */
[C---:B------:R-:W-:Y:S01]  /*32a0*/  ISETP.GT.U32.AND P1, PT, R3.reuse, R70, PT ;  /* 0x000000460300720c */ /* 0x040fe20003f24070 */
[----:B------:R-:W-:Y:S01]  /*32b0*/  @!P3 IMAD.IADD R78, R78, 0x1, -R3 ;  /* 0x000000014e4eb824 */ /* 0x000fe200078e0a03 */
[----:B------:R-:W-:Y:S01]  /*32c0*/  ISETP.GT.U32.AND P3, PT, R3, R74, PT ;  /* 0x0000004a0300720c */ /* 0x000fe20003f64070 */
[----:B------:R-:W-:-:S04]  /*32d0*/  IMAD.HI.U32 R37, R6, R82, RZ ;  /* 0x0000005206257227 */ /* 0x000fc800078e00ff */
[----:B------:R-:W-:-:S04]  /*32e0*/  IMAD.HI.U32 R57, R6, R84, RZ ;  /* 0x0000005406397227 */ /* 0x000fc800078e00ff */
[----:B------:R-:W-:-:S04]  /*32f0*/  IMAD.HI.U32 R61, R6, R88, RZ ;  /* 0x00000058063d7227 */ /* 0x000fc800078e00ff */
[----:B------:R-:W-:Y:S01]  /*3300*/  IMAD.HI.U32 R6, R6, R65, RZ ;  /* 0x0000004106067227 */ /* 0x000fe200078e00ff */
[----:B------:R-:W-:-:S03]  /*3310*/  @!P3 IADD3 R74, R74, -R3, RZ ;  /* 0x800000034a4ab210 */ /* 0x000fc60007ffe0ff */
[C---:B------:R-:W-:Y:S02]  /*3320*/  IMAD R86, R3.reuse, R59, R86 ;  /* 0x0000003b03567224 */ /* 0x040fe400078e0256 */
[----:B------:R-:W-:Y:S02]  /*3330*/  IMAD.MOV R37, RZ, RZ, -R37 ;  /* 0x000000ffff257224 */ /* 0x000fe400078e0a25 */
[----:B------:R-:W-:Y:S02]  /*3340*/  IMAD.MOV R57, RZ, RZ, -R57 ;  /* 0x000000ffff397224 */ /* 0x000fe400078e0a39 */
[----:B------:R-:W-:Y:S02]  /*3350*/  IMAD.MOV R6, RZ, RZ, -R6 ;  /* 0x000000ffff067224 */ /* 0x000fe400078e0a06 */
[----:B------:R-:W-:Y:S01]  /*3360*/  @!P6 IMAD.IADD R76, R76, 0x1, -R3 ;  /* 0x000000014c4ce824 */ /* 0x000fe200078e0a03 */
[----:B------:R-:W-:Y:S01]  /*3370*/  ISETP.GT.U32.AND P6, PT, R3, R86, PT ;  /* 0x000000560300720c */ /* 0x000fe20003fc4070 */
[----:B------:R-:W-:-:S02]  /*3380*/  IMAD.MOV.U32 R66, RZ, RZ, R56 ;  /* 0x000000ffff427224 */ /* 0x000fc400078e0038 */
[C---:B------:R-:W-:Y:S01]  /*3390*/  IMAD R82, R3.reuse, R37, R82 ;  /* 0x0000002503527224 */ /* 0x040fe200078e0252 */
[----:B------:R-:W-:Y:S01]  /*33a0*/  SHF.R.S32.HI R37, RZ, 0x1f, R2 ;  /* 0x0000001fff257819 */ /* 0x000fe20000011402 */
[C---:B------:R-:W-:Y:S01]  /*33b0*/  IMAD R84, R3.reuse, R57, R84 ;  /* 0x0000003903547224 */ /* 0x040fe200078e0254 */
[----:B------:R-:W-:Y:S01]  /*33c0*/  LOP3.LUT R57, R90, 0x7, RZ, 0xc0, !PT ;  /* 0x000000075a397812 */ /* 0x000fe200078ec0ff */
[C---:B------:R-:W-:Y:S01]  /*33d0*/  IMAD R56, R3.reuse, R6, R65 ;  /* 0x0000000603387224 */ /* 0x040fe200078e0241 */
[----:B------:R-:W-:Y:S01]  /*33e0*/  IABS R6, R223 ;  /* 0x000000df00067213 */ /* 0x000fe20000000000 */
[--C-:B------:R-:W-:Y:S01]  /*33f0*/  @!P0 IMAD.IADD R58, R58, 0x1, -R3.reuse ;  /* 0x000000013a3a8824 */ /* 0x100fe200078e0a03 */
[C---:B------:R-:W-:Y:S01]  /*3400*/  ISETP.GT.U32.AND P0, PT, R3.reuse, R80, PT ;  /* 0x000000500300720c */ /* 0x040fe20003f04070 */
[----:B------:R-:W-:Y:S01]  /*3410*/  @!P2 IMAD.MOV R66, RZ, RZ, -R66 ;  /* 0x000000ffff42a224 */ /* 0x000fe200078e0a42 */
[C---:B------:R-:W-:Y:S01]  /*3420*/  ISETP.GT.U32.AND P2, PT, R3.reuse, R78, PT ;  /* 0x0000004e0300720c */ /* 0x040fe20003f44070 */
[--C-:B------:R-:W-:Y:S01]  /*3430*/  @!P1 IMAD.IADD R70, R70, 0x1, -R3.reuse ;  /* 0x0000000146469824 */ /* 0x100fe200078e0a03 */
[C---:B------:R-:W-:Y:S01]  /*3440*/  ISETP.GT.U32.AND P1, PT, R3.reuse, R82, PT ;  /* 0x000000520300720c */ /* 0x040fe20003f24070 */
[----:B------:R-:W-:Y:S01]  /*3450*/  @!P5 IMAD.IADD R72, R72, 0x1, -R3 ;  /* 0x000000014848d824 */ /* 0x000fe200078e0a03 */
[C---:B------:R-:W-:Y:S01]  /*3460*/  ISETP.GT.U32.AND P5, PT, R3.reuse, R84, PT ;  /* 0x000000540300720c */ /* 0x040fe20003fa4070 */
[----:B------:R-:W-:Y:S01]  /*3470*/  IMAD.MOV R61, RZ, RZ, -R61 ;  /* 0x000000ffff3d7224 */ /* 0x000fe200078e0a3d */
[----:B------:R-:W-:Y:S01]  /*3480*/  ISETP.GT.U32.AND P3, PT, R3, R56, PT ;  /* 0x000000380300720c */ /* 0x000fe20003f64070 */
[----:B------:R-:W-:Y:S01]  /*3490*/  @!P6 IMAD.IADD R86, R86, 0x1, -R3 ;  /* 0x000000015656e824 */ /* 0x000fe200078e0a03 */
[----:B------:R-:W-:Y:S01]  /*34a0*/  ISETP.GE.AND P6, PT, R73, RZ, PT ;  /* 0x000000ff4900720c */ /* 0x000fe20003fc6270 */
[----:B------:R-:W-:Y:S01]  /*34b0*/  IMAD R88, R3, R61, R88 ;  /* 0x0000003d03587224 */ /* 0x000fe200078e0258 */
[----:B------:R-:W-:Y:S01]  /*34c0*/  LEA.HI R37, R37, R2, RZ, 0x7 ;  /* 0x0000000225257211 */ /* 0x000fe200078f38ff */
[----:B------:R-:W-:Y:S01]  /*34d0*/  IMAD.HI.U32 R63, R63, R6, RZ ;  /* 0x000000063f3f7227 */ /* 0x000fe200078e00ff */
[----:B------:R-:W-:-:S02]  /*34e0*/  LOP3.LUT R2, R90, 0xc0, RZ, 0xc0, !PT ;  /* 0x000000c05a027812 */ /* 0x000fc400078ec0ff */
[----:B------:R-:W-:Y:S01]  /*34f0*/  SHF.R.S32.HI R37, RZ, 0x7, R37 ;  /* 0x00000007ff257819 */ /* 0x000fe20000011425 */
[--C-:B------:R-:W-:Y:S01]  /*3500*/  @!P0 IMAD.IADD R80, R80, 0x1, -R3.reuse ;  /* 0x0000000150508824 */ /* 0x100fe200078e0a03 */
[----:B------:R-:W-:Y:S01]  /*3510*/  ISETP.GT.U32.AND P0, PT, R3, R88, PT ;  /* 0x000000580300720c */ /* 0x000fe20003f04070 */
[----:B------:R-:W-:Y:S01]  /*3520*/  @!P2 IMAD.IADD R78, R78, 0x1, -R3 ;  /* 0x000000014e4ea824 */ /* 0x000fe200078e0a03 */
[----:B------:R-:W-:Y:S01]  /*3530*/  ISETP.GE.AND P2, PT, R67, RZ, PT ;  /* 0x000000ff4300720c */ /* 0x000fe20003f46270 */
[----:B------:R-:W-:Y:S01]  /*3540*/  IMAD.MOV R63, RZ, RZ, -R63 ;  /* 0x000000ffff3f7224 */ /* 0x000fe200078e0a3f */
[----:B------:R-:W-:Y:S01]  /*3550*/  SHF.R.U32.HI R2, RZ, 0x2, R2 ;  /* 0x00000002ff027819 */ /* 0x000fe20000011602 */
[--C-:B------:R-:W-:Y:S01]  /*3560*/  @!P1 IMAD.IADD R82, R82, 0x1, -R3.reuse ;  /* 0x0000000152529824 */ /* 0x100fe200078e0a03 */
[----:B------:R-:W-:Y:S01]  /*3570*/  ISETP.GE.AND P1, PT, R69, RZ, PT ;  /* 0x000000ff4500720c */ /* 0x000fe20003f26270 */
[--C-:B------:R-:W-:Y:S01]  /*3580*/  @!P5 IMAD.IADD R84, R84, 0x1, -R3.reuse ;  /* 0x000000015454d824 */ /* 0x100fe200078e0a03 */
[----:B------:R-:W-:Y:S01]  /*3590*/  ISETP.GE.AND P5, PT, R68, RZ, PT ;  /* 0x000000ff4400720c */ /* 0x000fe20003fa6270 */
[----:B------:R-:W-:Y:S01]  /*35a0*/  @!P3 IMAD.IADD R56, R56, 0x1, -R3 ;  /* 0x000000013838b824 */ /* 0x000fe200078e0a03 */
[----:B------:R-:W-:Y:S01]  /*35b0*/  ISETP.GE.AND P3, PT, R71, RZ, PT ;  /* 0x000000ff4700720c */ /* 0x000fe20003f66270 */
[----:B------:R-:W-:Y:S01]  /*35c0*/  IMAD R6, R55, R63, R6 ;  /* 0x0000003f37067224 */ /* 0x000fe200078e0206 */
[----:B------:R-:W-:Y:S01]  /*35d0*/  LOP3.LUT R63, R90, 0x7f, RZ, 0xc0, !PT ;  /* 0x0000007f5a3f7812 */ /* 0x000fe200078ec0ff */
[----:B------:R-:W-:-:S02]  /*35e0*/  @!P6 IMAD.MOV R78, RZ, RZ, -R78 ;  /* 0x000000ffff4ee224 */ /* 0x000fc400078e0a4e */
[----:B------:R-:W-:Y:S01]  /*35f0*/  IMAD.MOV.U32 R68, RZ, RZ, R58 ;  /* 0x000000ffff447224 */ /* 0x000fe200078e003a */
[----:B------:R-:W-:Y:S01]  /*3600*/  ISETP.GT.U32.AND P6, PT, R55, R6, PT ;  /* 0x000000063700720c */ /* 0x000fe20003fc4070 */
[----:B------:R-:W-:Y:S01]  /*3610*/  @!P0 IMAD.IADD R88, R88, 0x1, -R3 ;  /* 0x0000000158588824 */ /* 0x000fe200078e0a03 */
[C---:B------:R-:W-:Y:S01]  /*3620*/  ISETP.GT.U32.AND P0, PT, R3.reuse, R80, PT ;  /* 0x000000500300720c */ /* 0x040fe20003f04070 */
[----:B------:R-:W-:Y:S01]  /*3630*/  @!P2 IMAD.MOV R70, RZ, RZ, -R70 ;  /* 0x000000ffff46a224 */ /* 0x000fe200078e0a46 */
        /* <DEDUP_REMOVED lines=8> */
[----:B------:R-:W-:Y:S01]  /*36c0*/  ISETP.GT.U32.AND P3, PT, R3, R88, PT ;  /* 0x000000580300720c */ /* 0x000fe20003f64070 */
[----:B------:R-:W-:Y:S01]  /*36d0*/  @!P6 IMAD.IADD R6, R6, 0x1, -R55 ;  /* 0x000000010606e824 */ /* 0x000fe200078e0a37 */
[----:B------:R-:W-:Y:S01]  /*36e0*/  ISETP.NE.U32.AND P6, PT, R91, RZ, PT ;  /* 0x000000ff5b00720c */ /* 0x000fe20003fc5070 */
[--C-:B------:R-:W-:Y:S01]  /*36f0*/  @!P0 IMAD.IADD R80, R80, 0x1, -R3.reuse ;  /* 0x0000000150508824 */ /* 0x100fe200078e0a03 */
[----:B------:R-:W-:Y:S01]  /*3700*/  ISETP.GE.AND P0, PT, R4, RZ, PT ;  /* 0x000000ff0400720c */ /* 0x000fe20003f06270 */
[--C-:B------:R-:W-:Y:S01]  /*3710*/  @!P2 IMAD.IADD R82, R82, 0x1, -R3.reuse ;  /* 0x000000015252a824 */ /* 0x100fe200078e0a03 */
[----:B------:R-:W-:Y:S01]  /*3720*/  SEL R4, RZ, 0x110, !P6 ;  /* 0x00000110ff047807 */ /* 0x000fe20007000000 */
[--C-:B------:R-:W-:Y:S01]  /*3730*/  @!P4 IMAD.IADD R56, R56, 0x1, -R3.reuse ;  /* 0x000000013838c824 */ /* 0x100fe200078e0a03 */
[----:B------:R-:W-:Y:S01]  /*3740*/  ISETP.GE.AND P2, PT, R75, RZ, PT ;  /* 0x000000ff4b00720c */ /* 0x000fe20003f46270 */
[--C-:B------:R-:W-:Y:S01]  /*3750*/  @!P1 IMAD.IADD R84, R84, 0x1, -R3.reuse ;  /* 0x0000000154549824 */ /* 0x100fe200078e0a03 */
[----:B------:R-:W-:Y:S01]  /*3760*/  ISETP.GT.U32.AND P6, PT, R55, R6, PT ;  /* 0x000000063700720c */ /* 0x000fe20003fc4070 */
[----:B------:R-:W-:Y:S01]  /*3770*/  @!P5 IMAD.IADD R86, R86, 0x1, -R3 ;  /* 0x000000015656d824 */ /* 0x000fe200078e0a03 */
[----:B------:R-:W-:Y:S01]  /*3780*/  ISETP.GE.AND P1, PT, R77, RZ, PT ;  /* 0x000000ff4d00720c */ /* 0x000fe20003f26270 */
[C---:B------:R-:W-:Y:S01]  /*3790*/  IMAD.SHL.U32 R58, R57.reuse, 0x10, RZ ;  /* 0x00000010393a7824 */ /* 0x040fe200078e00ff */
[----:B------:R-:W-:Y:S01]  /*37a0*/  @!P3 IADD3 R88, R88, -R3, RZ ;  /* 0x800000035858b210 */ /* 0x000fe20007ffe0ff */
[----:B------:R-:W-:Y:S01]  /*37b0*/  IMAD.SHL.U32 R3, R90, 0x2, RZ ;  /* 0x000000025a037824 */ /* 0x000fe200078e00ff */
[----:B------:R-:W-:Y:S01]  /*37c0*/  LOP3.LUT R90, R224, 0x1800, RZ, 0xc0, !PT ;  /* 0x00001800e05a7812 */ /* 0x000fe200078ec0ff */
[----:B------:R-:W-:Y:S01]  /*37d0*/  IMAD R59, R57, 0x90, RZ ;  /* 0x00000090393b7824 */ /* 0x000fe200078e02ff */
[----:B------:R-:W-:-:S02]  /*37e0*/  ISETP.GE.AND P4, PT, R79, RZ, PT ;  /* 0x000000ff4f00720c */ /* 0x000fc40003f86270 */
[--C-:B------:R-:W-:Y:S01]  /*37f0*/  LOP3.LUT R61, R58, 0x30, R3.reuse, 0x78, !PT ;  /* 0x000000303a3d7812 */ /* 0x100fe200078e7803 */
[----:B------:R-:W-:Y:S01]  /*3800*/  IMAD R90, R57, 0x100, R90 ;  /* 0x00000100395a7824 */ /* 0x000fe200078e025a */
[----:B------:R-:W-:Y:S01]  /*3810*/  LOP3.LUT R2, R2, 0x1fe, R3, 0x78, !PT ;  /* 0x000001fe02027812 */ /* 0x000fe200078e7803 */
[----:B------:R-:W-:Y:S01]  /*3820*/  @!P6 IMAD.IADD R6, R6, 0x1, -R55 ;  /* 0x000000010606e824 */ /* 0x000fe200078e0a37 */
[----:B------:R-:W-:Y:S01]  /*3830*/  LOP3.LUT R58, R3, 0x10, RZ, 0xc0, !PT ;  /* 0x00000010033a7812 */ /* 0x000fe200078ec0ff */
[----:B------:R-:W-:Y:S01]  /*3840*/  IMAD.SHL.U32 R3, R63, 0x2, RZ ;  /* 0x000000023f037824 */ /* 0x000fe200078e00ff */
[----:B------:R-:W-:Y:S01]  /*3850*/  LOP3.LUT R55, RZ, c[0x0][0x17c], RZ, 0x33, !PT ;  /* 0x00005f00ff377a12 */ /* 0x000fe200078e33ff */
[----:B------:R-:W-:Y:S01]  /*3860*/  @!P2 IMAD.MOV R80, RZ, RZ, -R80 ;  /* 0x000000ffff50a224 */ /* 0x000fe200078e0a50 */
[----:B------:R-:W-:Y:S01]  /*3870*/  ISETP.NE.AND P2, PT, RZ, c[0x0][0x17c], PT ;  /* 0x00005f00ff007a0c */ /* 0x000fe20003f45270 */
[----:B------:R-:W-:Y:S01]  /*3880*/  @!P1 IMAD.MOV R82, RZ, RZ, -R82 ;  /* 0x000000ffff529224 */ /* 0x000fe200078e0a52 */
[----:B------:R-:W-:Y:S01]  /*3890*/  LOP3.LUT R3, R4, R3, RZ, 0x3c, !PT ;  /* 0x0000000304037212 */ /* 0x000fe200078e3cff */
[----:B------:R-:W-:Y:S01]  /*38a0*/  IMAD.IADD R4, R90, 0x1, R61 ;  /* 0x000000015a047824 */ /* 0x000fe200078e023d */
[----:B------:R-:W-:Y:S01]  /*38b0*/  SEL R121, R55, R23, !P2 ;  /* 0x0000001737797207 */ /* 0x000fe20005000000 */
[----:B------:R-:W-:Y:S01]  /*38c0*/  IMAD.MOV.U32 R90, RZ, RZ, R56 ;  /* 0x000000ffff5a7224 */ /* 0x000fe200078e0038 */
[----:B------:R-:W-:Y:S01]  /*38d0*/  ISETP.GE.AND P1, PT, R223, RZ, PT ;  /* 0x000000ffdf00720c */ /* 0x000fe20003f26270 */
[----:B------:R-:W-:Y:S01]  /*38e0*/  IMAD R23, R226, c[0x0][0x188], RZ ;  /* 0x00006200e2177a24 */ /* 0x000fe200078e02ff */
[----:B------:R-:W-:Y:S01]  /*38f0*/  ISETP.GE.AND P5, PT, R81, RZ, PT ;  /* 0x000000ff5100720c */ /* 0x000fe20003fa6270 */
[----:B------:R-:W-:Y:S01]  /*3900*/  @!P0 IMAD.MOV R90, RZ, RZ, -R90 ;  /* 0x000000ffff5a8224 */ /* 0x000fe200078e0a5a */
[----:B------:R-:W-:Y:S01]  /*3910*/  ISETP.NE.AND P0, PT, RZ, c[0x0][0x178], PT ;  /* 0x00005e00ff007a0c */ /* 0x000fe20003f05270 */
[----:B------:R-:W-:Y:S01]  /*3920*/  IMAD R23, R229, c[0x0][0x188], RZ ;  /* 0x00006200e5177a24 */ /* 0x000fe200078e02ff */
[----:B------:R-:W-:Y:S01]  /*3930*/  ISETP.GE.AND P3, PT, R83, RZ, PT ;  /* 0x000000ff5300720c */ /* 0x000fe20003f66270 */
[----:B------:R-:W-:Y:S01]  /*3940*/  IMAD R23, R232, c[0x0][0x188], RZ ;  /* 0x00006200e8177a24 */ /* 0x000fe200078e02ff */
[----:B------:R-:W-:Y:S01]  /*3950*/  LEA.HI R58, R91, R58, RZ, 0x1e ;  /* 0x0000003a5b3a7211 */ /* 0x000fe200078ff0ff */
[----:B------:R-:W-:Y:S01]  /*3960*/  IMAD R23, R235, c[0x0][0x188], RZ ;  /* 0x00006200eb177a24 */ /* 0x000fe200078e02ff */
[----:B------:R-:W-:Y:S01]  /*3970*/  SEL R56, R55, R5, !P2 ;  /* 0x0000000537387207 */ /* 0x000fe20005000000 */
[----:B------:R-:W-:Y:S01]  /*3980*/  IMAD R23, R238, c[0x0][0x188], RZ ;  /* 0x00006200ee177a24 */ /* 0x000fe200078e02ff */
[----:B------:R-:W-:Y:S01]  /*3990*/  LOP3.LUT R59, R59, R58, RZ, 0x3c, !PT ;  /* 0x0000003a3b3b7212 */ /* 0x000fe200078e3cff */
[----:B------:R-:W-:Y:S01]  /*39a0*/  IMAD R23, R241, c[0x0][0x188], RZ ;  /* 0x00006200f1177a24 */ /* 0x000fe200078e02ff */
[C---:B------:R-:W-:Y:S01]  /*39b0*/  SEL R57, R55.reuse, R7, !P2 ;  /* 0x0000000737397207 */ /* 0x040fe20005000000 */
[----:B------:R-:W-:Y:S01]  /*39c0*/  IMAD R23, R244, c[0x0][0x188], RZ ;  /* 0x00006200f4177a24 */ /* 0x000fe200078e02ff */
[----:B------:R-:W-:Y:S01]  /*39d0*/  SEL R58, R55, R8, !P2 ;  /* 0x00000008373a7207 */ /* 0x000fe20005000000 */
[----:B------:R-:W-:Y:S01]  /*39e0*/  IMAD R23, R247, c[0x0][0x188], RZ ;  /* 0x00006200f7177a24 */ /* 0x000fe200078e02ff */
[C---:B------:R-:W-:Y:S01]  /*39f0*/  SEL R9, R55.reuse, R9, !P2 ;  /* 0x0000000937097207 */ /* 0x040fe20005000000 */
[----:B------:R-:W-:Y:S01]  /*3a00*/  IMAD R23, R250, c[0x0][0x188], RZ ;  /* 0x00006200fa177a24 */ /* 0x000fe200078e02ff */
[----:B------:R-:W-:Y:S01]  /*3a10*/  SEL R10, R55, R10, !P2 ;  /* 0x0000000a370a7207 */ /* 0x000fe20005000000 */
[----:B------:R-:W-:Y:S01]  /*3a20*/  IMAD R23, R89, c[0x0][0x188], RZ ;  /* 0x0000620059177a24 */ /* 0x000fe200078e02ff */
[C---:B------:R-:W-:Y:S01]  /*3a30*/  SEL R11, R55.reuse, R11, !P2 ;  /* 0x0000000b370b7207 */ /* 0x040fe20005000000 */
[----:B------:R-:W-:Y:S01]  /*3a40*/  IMAD.MOV.U32 R23, RZ, RZ, R6 ;  /* 0x000000ffff177224 */ /* 0x000fe200078e0006 */
[C---:B------:R-:W-:Y:S01]  /*3a50*/  SEL R12, R55.reuse, R12, !P2 ;  /* 0x0000000c370c7207 */ /* 0x040fe20005000000 */
[----:B------:R-:W-:Y:S01]  /*3a60*/  IMAD R56, R56, c[0x0][0x190], RZ ;  /* 0x0000640038387a24 */ /* 0x000fe200078e02ff */
[C---:B------:R-:W-:Y:S01]  /*3a70*/  SEL R13, R55.reuse, R13, !P2 ;  /* 0x0000000d370d7207 */ /* 0x040fe20005000000 */
[----:B------:R-:W-:Y:S01]  /*3a80*/  @!P1 IMAD.MOV R23, RZ, RZ, -R23 ;  /* 0x000000ffff179224 */ /* 0x000fe200078e0a17 */
[----:B------:R-:W-:Y:S01]  /*3a90*/  @!P0 LOP3.LUT R23, RZ, c[0x0][0x178], RZ, 0x33, !PT ;  /* 0x00005e00ff178a12 */ /* 0x000fe200078e33ff */
[----:B------:R-:W-:Y:S01]  /*3aa0*/  @!P4 IMAD.MOV R84, RZ, RZ, -R84 ;  /* 0x000000ffff54c224 */ /* 0x000fe200078e0a54 */
[C---:B------:R-:W-:Y:S01]  /*3ab0*/  SEL R129, R55.reuse, R27, !P2 ;  /* 0x0000001b37817207 */ /* 0x040fe20005000000 */
[----:B------:R-:W-:Y:S01]  /*3ac0*/  @!P5 IMAD.MOV R86, RZ, RZ, -R86 ;  /* 0x000000ffff56d224 */ /* 0x000fe200078e0a56 */
[----:B------:R-:W-:Y:S01]  /*3ad0*/  SEL R131, R55, R28, !P2 ;  /* 0x0000001c37837207 */ /* 0x000fe20005000000 */
[----:B------:R-:W-:Y:S01]  /*3ae0*/  IMAD R23, R23, c[0x0][0x184], RZ ;  /* 0x0000610017177a24 */ /* 0x000fe200078e02ff */
[C---:B------:R-:W-:Y:S01]  /*3af0*/  SEL R133, R55.reuse, R32, !P2 ;  /* 0x0000002037857207 */ /* 0x040fe20005000000 */
[----:B------:R-:W-:Y:S01]  /*3b00*/  @!P3 IMAD.MOV R88, RZ, RZ, -R88 ;  /* 0x000000ffff58b224 */ /* 0x000fe200078e0a58 */
[----:B------:R-:W-:Y:S01]  /*3b10*/  SEL R138, R55, R31, !P2 ;  /* 0x0000001f378a7207 */ /* 0x000fe20005000000 */
        /* <DEDUP_REMOVED lines=13> */
[----:B------:R-:W-:Y:S01]  /*3bf0*/  SEL R17, R55, R17, !P2 ;  /* 0x0000001137117207 */ /* 0x000fe20005000000 */
[----:B------:R-:W-:Y:S01]  /*3c00*/  IMAD R121, R121, c[0x0][0x190], RZ ;  /* 0x0000640079797a24 */ /* 0x000fe200078e02ff */
[----:B------:R-:W-:Y:S01]  /*3c10*/  SEL R20, R55, R20, !P2 ;  /* 0x0000001437147207 */ /* 0x000fe20005000000 */
[----:B------:R-:W-:Y:S01]  /*3c20*/  IMAD R129, R129, c[0x0][0x190], RZ ;  /* 0x0000640081817a24 */ /* 0x000fe200078e02ff */
[----:B------:R-:W-:Y:S01]  /*3c30*/  LEA R42, P6, R23, c[0x0][0x160], 0x1 ;  /* 0x00005800172a7a11 */ /* 0x000fe200078c08ff */
[----:B------:R-:W-:Y:S01]  /*3c40*/  IMAD R131, R131, c[0x0][0x190], RZ ;  /* 0x0000640083837a24 */ /* 0x000fe200078e02ff */
[----:B------:R-:W-:Y:S01]  /*3c50*/  LEA R205, P0, R56, c[0x0][0x168], 0x1 ;  /* 0x00005a0038cd7a11 */ /* 0x000fe200078008ff */
        /* <DEDUP_REMOVED lines=9> */
[C---:B------:R-:W-:Y:S01]  /*3cf0*/  SEL R123, R55.reuse, R24, !P2 ;  /* 0x00000018377b7207 */ /* 0x040fe20005000000 */
[----:B------:R-:W-:Y:S01]  /*3d00*/  IMAD R24, R18, c[0x0][0x190], RZ ;  /* 0x0000640012187a24 */ /* 0x000fe200078e02ff */
[C---:B------:R-:W-:Y:S01]  /*3d10*/  SEL R125, R55.reuse, R25, !P2 ;  /* 0x00000019377d7207 */ /* 0x040fe20005000000 */
        /* <DEDUP_REMOVED lines=75> */
[----:B------:R-:W-:Y:S01]  /*41d0*/  LEA.HI.X.SX32 R43, R23, c[0x0][0x164], 0x1, P6 ;  /* 0x00005900172b7a11 */ /* 0x000fe200030f0eff */
[----:B------:R-:W-:Y:S01]  /*41e0*/  IMAD R7, R240, c[0x0][0x188], RZ ;  /* 0x00006200f0077a24 */ /* 0x000fe200078e02ff */
[----:B------:R-:W-:Y:S01]  /*41f0*/  LEA.HI.X.SX32 R36, R56, c[0x0][0x16c], 0x1, P0 ;  /* 0x00005b0038247a11 */ /* 0x000fe200000f0eff */
[----:B------:R-:W-:Y:S01]  /*4200*/  IMAD R8, R0, c[0x0][0x188], RZ ;  /* 0x0000620000087a24 */ /* 0x000fe200078e02ff */
[----:B------:R-:W-:Y:S01]  /*4210*/  LEA R30, P1, R57, c[0x0][0x168], 0x1 ;  /* 0x00005a00391e7a11 */ /* 0x000fe200078208ff */
        /* <DEDUP_REMOVED lines=13> */
[----:B------:R-:W-:Y:S01]  /*42f0*/  LEA.HI.X.SX32 R13, R57, c[0x0][0x16c], 0x1, P1 ;  /* 0x00005b00390d7a11 */ /* 0x000fe200008f0eff */
        /* <DEDUP_REMOVED lines=46> */
[----:B------:R-:W-:Y:S01]  /*45e0*/  IMAD.MOV.U32 R5, RZ, RZ, c[0x0][0x18c] ;  /* 0x00006300ff057624 */ /* 0x000fe200078e00ff */
[----:B------:R-:W-:Y:S01]  /*45f0*/  LEA R124, P4, R123, c[0x0][0x168], 0x1 ;  /* 0x00005a007b7c7a11 */ /* 0x000fe200078808ff */
[----:B------:R-:W-:Y:S01]  /*4600*/  CS2R R80, SRZ ;  /* 0x0000000000507805 */ /* 0x000fe2000001ff00 */
[----:B------:R-:W-:Y:S01]  /*4610*/  LEA R126, P5, R125, c[0x0][0x168], 0x1 ;  /* 0x00005a007d7e7a11 */ /* 0x000fe200078a08ff */
[----:B------:R-:W-:Y:S01]  /*4620*/  CS2R R82, SRZ ;  /* 0x0000000000527805 */ /* 0x000fe2000001ff00 */
[----:B------:R-:W-:Y:S01]  /*4630*/  LEA R128, P6, R127, c[0x0][0x168], 0x1 ;  /* 0x00005a007f807a11 */ /* 0x000fe200078c08ff */
[----:B------:R-:W-:Y:S01]  /*4640*/  CS2R R64, SRZ ;  /* 0x0000000000407805 */ /* 0x000fe2000001ff00 */
[----:B------:R-:W-:Y:S01]  /*4650*/  LEA R130, P0, R129, c[0x0][0x168], 0x1 ;  /* 0x00005a0081827a11 */ /* 0x000fe200078008ff */
[----:B------:R-:W-:Y:S01]  /*4660*/  CS2R R66, SRZ ;  /* 0x0000000000427805 */ /* 0x000fe2000001ff00 */
[----:B------:R-:W-:Y:S01]  /*4670*/  LEA.HI.X.SX32 R26, R26, c[0x0][0x16c], 0x1, P1 ;  /* 0x00005b001a1a7a11 */ /* 0x000fe200008f0eff */
        /* <DEDUP_REMOVED lines=8> */
[----:B------:R-:W-:Y:S01]  /*4700*/  IMAD.SHL.U32 R5, R5, 0x80, RZ ;  /* 0x0000008005057824 */ /* 0x000fe200078e00ff */
[----:B------:R-:W-:Y:S01]  /*4710*/  LEA.HI.X.SX32 R127, R127, c[0x0][0x16c], 0x1, P6 ;  /* 0x00005b007f7f7a11 */ /* 0x000fe200030f0eff */
[----:B------:R-:W-:Y:S01]  /*4720*/  CS2R R76, SRZ ;  /* 0x00000000004c7805 */ /* 0x000fe2000001ff00 */
[----:B------:R-:W-:Y:S01]  /*4730*/  LEA.HI.X.SX32 R129, R129, c[0x0][0x16c], 0x1, P0 ;  /* 0x00005b0081817a11 */ /* 0x000fe200000f0eff */
[----:B------:R-:W-:Y:S01]  /*4740*/  CS2R R78, SRZ ;  /* 0x00000000004e7805 */ /* 0x000fe2000001ff00 */
[----:B------:R-:W-:-:S02]  /*4750*/  LEA R132, P1, R131, c[0x0][0x168], 0x1 ;  /* 0x00005a0083847a11 */ /* 0x000fc400078208ff */
[----:B------:R-:W-:Y:S02]  /*4760*/  LEA R134, P2, R133, c[0x0][0x168], 0x1 ;  /* 0x00005a0085867a11 */ /* 0x000fe400078408ff */
[----:B------:R-:W-:Y:S02]  /*4770*/  LEA R136, P3, R135, c[0x0][0x168], 0x1 ;  /* 0x00005a0087887a11 */ /* 0x000fe400078608ff */
[----:B------:R-:W-:Y:S02]  /*4780*/  LEA R208, P4, R137, c[0x0][0x168], 0x1 ;  /* 0x00005a0089d07a11 */ /* 0x000fe400078808ff */
[----:B------:R-:W-:Y:S02]  /*4790*/  LEA R139, P5, R138, c[0x0][0x168], 0x1 ;  /* 0x00005a008a8b7a11 */ /* 0x000fe400078a08ff */
[----:B------:R-:W-:Y:S02]  /*47a0*/  LEA R141, P6, R140, c[0x0][0x168], 0x1 ;  /* 0x00005a008c8d7a11 */ /* 0x000fe400078c08ff */
[----:B------:R-:W-:-:S02]  /*47b0*/  LEA R209, P0, R142, c[0x0][0x168], 0x1 ;  /* 0x00005a008ed17a11 */ /* 0x000fc400078008ff */
[----:B------:R-:W-:Y:S02]  /*47c0*/  LEA.HI.X.SX32 R131, R131, c[0x0][0x16c], 0x1, P1 ;  /* 0x00005b0083837a11 */ /* 0x000fe400008f0eff */
[----:B------:R-:W-:Y:S02]  /*47d0*/  LEA.HI.X.SX32 R133, R133, c[0x0][0x16c], 0x1, P2 ;  /* 0x00005b0085857a11 */ /* 0x000fe400010f0eff */
[----:B------:R-:W-:Y:S02]  /*47e0*/  LEA.HI.X.SX32 R135, R135, c[0x0][0x16c], 0x1, P3 ;  /* 0x00005b0087877a11 */ /* 0x000fe400018f0eff */
[----:B------:R-:W-:Y:S02]  /*47f0*/  LEA.HI.X.SX32 R137, R137, c[0x0][0x16c], 0x1, P4 ;  /* 0x00005b0089897a11 */ /* 0x000fe400020f0eff */
[----:B------:R-:W-:Y:S02]  /*4800*/  LEA.HI.X.SX32 R138, R138, c[0x0][0x16c], 0x1, P5 ;  /* 0x00005b008a8a7a11 */ /* 0x000fe400028f0eff */
[----:B------:R-:W-:-:S02]  /*4810*/  LEA.HI.X.SX32 R140, R140, c[0x0][0x16c], 0x1, P6 ;  /* 0x00005b008c8c7a11 */ /* 0x000fc400030f0eff */
[----:B------:R-:W-:Y:S02]  /*4820*/  LEA.HI.X.SX32 R142, R142, c[0x0][0x16c], 0x1, P0 ;  /* 0x00005b008e8e7a11 */ /* 0x000fe400000f0eff */
[----:B------:R-:W-:Y:S02]  /*4830*/  LEA R144, P1, R143, c[0x0][0x168], 0x1 ;  /* 0x00005a008f907a11 */ /* 0x000fe400078208ff */
[----:B------:R-:W-:Y:S02]  /*4840*/  LEA R146, P2, R145, c[0x0][0x168], 0x1 ;  /* 0x00005a0091927a11 */ /* 0x000fe400078408ff */
[----:B------:R-:W-:Y:S02]  /*4850*/  LEA R210, P3, R147, c[0x0][0x168], 0x1 ;  /* 0x00005a0093d27a11 */ /* 0x000fe400078608ff */
[----:B------:R-:W-:Y:S02]  /*4860*/  LEA R149, P4, R148, c[0x0][0x168], 0x1 ;  /* 0x00005a0094957a11 */ /* 0x000fe400078808ff */
[----:B------:R-:W-:-:S02]  /*4870*/  LEA R186, P5, R150, c[0x0][0x168], 0x1 ;  /* 0x00005a0096ba7a11 */ /* 0x000fc400078a08ff */
[----:B------:R-:W-:Y:S02]  /*4880*/  LEA R211, P6, R187, c[0x0][0x168], 0x1 ;  /* 0x00005a00bbd37a11 */ /* 0x000fe400078c08ff */
[----:B------:R-:W-:Y:S02]  /*4890*/  LEA R152, P0, R151, c[0x0][0x168], 0x1 ;  /* 0x00005a0097987a11 */ /* 0x000fe400078008ff */
[----:B------:R-:W-:Y:S02]  /*48a0*/  LEA.HI.X.SX32 R143, R143, c[0x0][0x16c], 0x1, P1 ;  /* 0x00005b008f8f7a11 */ /* 0x000fe400008f0eff */
[----:B------:R-:W-:Y:S02]  /*48b0*/  LEA.HI.X.SX32 R145, R145, c[0x0][0x16c], 0x1, P2 ;  /* 0x00005b0091917a11 */ /* 0x000fe400010f0eff */
[----:B------:R-:W-:Y:S02]  /*48c0*/  LEA.HI.X.SX32 R147, R147, c[0x0][0x16c], 0x1, P3 ;  /* 0x00005b0093937a11 */ /* 0x000fe400018f0eff */
[----:B------:R-:W-:-:S02]  /*48d0*/  LEA.HI.X.SX32 R148, R148, c[0x0][0x16c], 0x1, P4 ;  /* 0x00005b0094947a11 */ /* 0x000fc400020f0eff */
[----:B------:R-:W-:Y:S02]  /*48e0*/  LEA.HI.X.SX32 R150, R150, c[0x0][0x16c], 0x1, P5 ;  /* 0x00005b0096967a11 */ /* 0x000fe400028f0eff */
[----:B------:R-:W-:Y:S02]  /*48f0*/  LEA.HI.X.SX32 R187, R187, c[0x0][0x16c], 0x1, P6 ;  /* 0x00005b00bbbb7a11 */ /* 0x000fe400030f0eff */
[----:B------:R-:W-:Y:S02]  /*4900*/  LEA.HI.X.SX32 R151, R151, c[0x0][0x16c], 0x1, P0 ;  /* 0x00005b0097977a11 */ /* 0x000fe400000f0eff */
[----:B------:R-:W-:Y:S02]  /*4910*/  LEA R154, P1, R153, c[0x0][0x168], 0x1 ;  /* 0x00005a00999a7a11 */ /* 0x000fe400078208ff */
[----:B------:R-:W-:Y:S02]  /*4920*/  LEA R212, P2, R188, c[0x0][0x168], 0x1 ;  /* 0x00005a00bcd47a11 */ /* 0x000fe400078408ff */
[----:B------:R-:W-:-:S02]  /*4930*/  LEA R156, P3, R155, c[0x0][0x168], 0x1 ;  /* 0x00005a009b9c7a11 */ /* 0x000fc400078608ff */
[----:B------:R-:W-:Y:S02]  /*4940*/  LEA R189, P4, R157, c[0x0][0x168], 0x1 ;  /* 0x00005a009dbd7a11 */ /* 0x000fe400078808ff */
[----:B------:R-:W-:Y:S02]  /*4950*/  LEA R213, P5, R190, c[0x0][0x168], 0x1 ;  /* 0x00005a00bed57a11 */ /* 0x000fe400078a08ff */
[----:B------:R-:W-:Y:S02]  /*4960*/  LEA R159, P6, R158, c[0x0][0x168], 0x1 ;  /* 0x00005a009e9f7a11 */ /* 0x000fe400078c08ff */
[----:B------:R-:W-:Y:S02]  /*4970*/  LEA R191, P0, R160, c[0x0][0x168], 0x1 ;  /* 0x00005a00a0bf7a11 */ /* 0x000fe400078008ff */
[----:B------:R-:W-:Y:S02]  /*4980*/  LEA.HI.X.SX32 R153, R153, c[0x0][0x16c], 0x1, P1 ;  /* 0x00005b0099997a11 */ /* 0x000fe400008f0eff */
[----:B------:R-:W-:-:S02]  /*4990*/  LEA.HI.X.SX32 R188, R188, c[0x0][0x16c], 0x1, P2 ;  /* 0x00005b00bcbc7a11 */ /* 0x000fc400010f0eff */
[----:B------:R-:W-:Y:S02]  /*49a0*/  LEA.HI.X.SX32 R155, R155, c[0x0][0x16c], 0x1, P3 ;  /* 0x00005b009b9b7a11 */ /* 0x000fe400018f0eff */
[----:B------:R-:W-:Y:S02]  /*49b0*/  LEA.HI.X.SX32 R157, R157, c[0x0][0x16c], 0x1, P4 ;  /* 0x00005b009d9d7a11 */ /* 0x000fe400020f0eff */
[----:B------:R-:W-:Y:S02]  /*49c0*/  LEA.HI.X.SX32 R190, R190, c[0x0][0x16c], 0x1, P5 ;  /* 0x00005b00bebe7a11 */ /* 0x000fe400028f0eff */
[----:B------:R-:W-:Y:S02]  /*49d0*/  LEA.HI.X.SX32 R158, R158, c[0x0][0x16c], 0x1, P6 ;  /* 0x00005b009e9e7a11 */ /* 0x000fe400030f0eff */
[----:B------:R-:W-:Y:S02]  /*49e0*/  LEA.HI.X.SX32 R160, R160, c[0x0][0x16c], 0x1, P0 ;  /* 0x00005b00a0a07a11 */ /* 0x000fe400000f0eff */
        /* <DEDUP_REMOVED lines=21> */
[----:B------:R-:W-:Y:S02]  /*4b40*/  SHF.R.S32.HI R6, RZ, 0x1f, R7 ;  /* 0x0000001fff067819 */ /* 0x000fe40000011407 */
[----:B------:R-:W-:Y:S02]  /*4b50*/  LEA.HI.X.SX32 R171, R171, c[0x0][0x16c], 0x1, P1 ;  /* 0x00005b00abab7a11 */ /* 0x000fe400008f0eff */
[----:B------:R-:W-:Y:S02]  /*4b60*/  LEA.HI.X.SX32 R173, R173, c[0x0][0x16c], 0x1, P2 ;  /* 0x00005b00adad7a11 */ /* 0x000fe400010f0eff */
[----:B------:R-:W-:-:S02]  /*4b70*/  LEA.HI.X.SX32 R196, R196, c[0x0][0x16c], 0x1, P3 ;  /* 0x00005b00c4c47a11 */ /* 0x000fc400018f0eff */
[----:B------:R-:W-:Y:S02]  /*4b80*/  LEA.HI.X.SX32 R174, R174, c[0x0][0x16c], 0x1, P4 ;  /* 0x00005b00aeae7a11 */ /* 0x000fe400020f0eff */
[----:B------:R-:W-:Y:S02]  /*4b90*/  LEA.HI.X.SX32 R176, R176, c[0x0][0x16c], 0x1, P5 ;  /* 0x00005b00b0b07a11 */ /* 0x000fe400028f0eff */
[----:B------:R-:W-:Y:S02]  /*4ba0*/  LEA.HI.X.SX32 R198, R198, c[0x0][0x16c], 0x1, P6 ;  /* 0x00005b00c6c67a11 */ /* 0x000fe400030f0eff */
[----:B------:R-:W-:Y:S02]  /*4bb0*/  LEA.HI.X.SX32 R177, R177, c[0x0][0x16c], 0x1, P0 ;  /* 0x00005b00b1b17a11 */ /* 0x000fe400000f0eff */
[----:B------:R-:W-:Y:S02]  /*4bc0*/  LOP3.LUT R8, R59, 0x400, R224, 0xf8, !PT ;  /* 0x000004003b087812 */ /* 0x000fe400078ef8e0 */
[----:B------:R-:W-:-:S02]  /*4bd0*/  LEA R199, P1, R178, c[0x0][0x168], 0x1 ;  /* 0x00005a00b2c77a11 */ /* 0x000fc400078208ff */
[----:B------:R-:W-:Y:S02]  /*4be0*/  LEA R217, P2, R200, c[0x0][0x168], 0x1 ;  /* 0x00005a00c8d97a11 */ /* 0x000fe400078408ff */
[----:B------:R-:W-:Y:S02]  /*4bf0*/  LEA R183, P3, R179, c[0x0][0x168], 0x1 ;  /* 0x00005a00b3b77a11 */ /* 0x000fe400078608ff */
[----:B------:R-:W-:Y:S02]  /*4c00*/  LEA R201, P4, R180, c[0x0][0x168], 0x1 ;  /* 0x00005a00b4c97a11 */ /* 0x000fe400078808ff */
[----:B------:R-:W-:Y:S02]  /*4c10*/  LEA R202, P5, R181, c[0x0][0x168], 0x1 ;  /* 0x00005a00b5ca7a11 */ /* 0x000fe400078a08ff */
[----:B------:R-:W-:Y:S02]  /*4c20*/  LEA R203, P6, R184, c[0x0][0x168], 0x1 ;  /* 0x00005a00b8cb7a11 */ /* 0x000fe400078c08ff */
[----:B------:R-:W-:-:S02]  /*4c30*/  LEA R204, P0, R185, c[0x0][0x168], 0x1 ;  /* 0x00005a00b9cc7a11 */ /* 0x000fc400078008ff */
[C---:B------:R-:W-:Y:S01]  /*4c40*/  SHF.L.U64.HI R6, R7.reuse, 0x1, R6 ;  /* 0x0000000107067819 */ /* 0x040fe20000010206 */
[----:B------:R-:W-:Y:S01]  /*4c50*/  IMAD.SHL.U32 R7, R7, 0x2, RZ ;  /* 0x0000000207077824 */ /* 0x000fe200078e00ff */
[----:B------:R-:W-:Y:S02]  /*4c60*/  LEA.HI.X.SX32 R178, R178, c[0x0][0x16c], 0x1, P1 ;  /* 0x00005b00b2b27a11 */ /* 0x000fe400008f0eff */
[----:B------:R-:W-:Y:S02]  /*4c70*/  LEA.HI.X.SX32 R200, R200, c[0x0][0x16c], 0x1, P2 ;  /* 0x00005b00c8c87a11 */ /* 0x000fe400010f0eff */
[----:B------:R-:W-:Y:S02]  /*4c80*/  LEA.HI.X.SX32 R179, R179, c[0x0][0x16c], 0x1, P3 ;  /* 0x00005b00b3b37a11 */ /* 0x000fe400018f0eff */
[----:B------:R-:W-:Y:S02]  /*4c90*/  LEA.HI.X.SX32 R180, R180, c[0x0][0x16c], 0x1, P4 ;  /* 0x00005b00b4b47a11 */ /* 0x000fe400020f0eff */
[----:B------:R-:W-:-:S02]  /*4ca0*/  LEA.HI.X.SX32 R181, R181, c[0x0][0x16c], 0x1, P5 ;  /* 0x00005b00b5b57a11 */ /* 0x000fc400028f0eff */
[----:B------:R-:W-:Y:S02]  /*4cb0*/  LEA.HI.X.SX32 R184, R184, c[0x0][0x16c], 0x1, P6 ;  /* 0x00005b00b8b87a11 */ /* 0x000fe400030f0eff */
[----:B------:R-:W-:Y:S02]  /*4cc0*/  LEA.HI.X.SX32 R185, R185, c[0x0][0x16c], 0x1, P0 ;  /* 0x00005b00b9b97a11 */ /* 0x000fe400000f0eff */
[----:B------:R-:W-:Y:S02]  /*4cd0*/  LOP3.LUT R222, R2, 0x40, RZ, 0x3c, !PT ;  /* 0x0000004002de7812 */ /* 0x000fe400078e3cff */
[C---:B------:R-:W-:Y:S02]  /*4ce0*/  LOP3.LUT R221, R3.reuse, 0x20, RZ, 0x3c, !PT ;  /* 0x0000002003dd7812 */ /* 0x040fe400078e3cff */
[C---:B------:R-:W-:Y:S02]  /*4cf0*/  LOP3.LUT R220, R3.reuse, 0x40, RZ, 0x3c, !PT ;  /* 0x0000004003dc7812 */ /* 0x040fe400078e3cff */
[----:B------:R-:W-:-:S02]  /*4d00*/  LOP3.LUT R219, R3, 0x60, RZ, 0x3c, !PT ;  /* 0x0000006003db7812 */ /* 0x000fc400078e3cff */
[----:B------:R-:W-:Y:S02]  /*4d10*/  LOP3.LUT R38, R4, 0x40, RZ, 0x3c, !PT ;  /* 0x0000004004267812 */ /* 0x000fe400078e3cff */
[----:B------:R-:W-:Y:S02]  /*4d20*/  LOP3.LUT R11, R8, 0x40, RZ, 0x3c, !PT ;  /* 0x00000040080b7812 */ /* 0x000fe400078e3cff */
.L_x_3:
[C---:B------:R-:W-:Y:S01]  /*4d30*/  ISETP.GE.AND P0, PT, R0.reuse, UR4, PT ;  /* 0x0000000400007c0c */ /* 0x040fe2000bf06270 */
[C---:B------:R-:W-:Y:S01]  /*4d40*/  IMAD R44, R0.reuse, c[0x0][0x188], RZ ;  /* 0x00006200002c7a24 */ /* 0x040fe200078e02ff */
[----:B------:R-:W-:Y:S02]  /*4d50*/  PRMT R89, RZ, 0x7610, R89 ;  /* 0x00007610ff597816 */ /* 0x000fe40000000059 */
[----:B------:R-:W-:Y:S01]  /*4d60*/  LOP3.LUT R47, R0, 0x8, RZ, 0xfc, !PT ;  /* 0x00000008002f7812 */ /* 0x000fe200078efcff */
[----:B------:R-:W-:Y:S01]  /*4d70*/  IMAD.WIDE R44, R44, 0x2, R42 ;  /* 0x000000022c2c7825 */ /* 0x000fe200078e022a */
[----:B------:R-:W-:Y:S02]  /*4d80*/  LOP3.LUT R46, R0, 0x8, RZ, 0xfc, !PT ;  /* 0x00000008002e7812 */ /* 0x000fe400078efcff */
[----:B------:R-:W-:-:S03]  /*4d90*/  ISETP.GE.AND P1, PT, R47, UR4, PT ;  /* 0x000000042f007c0c */ /* 0x000fc6000bf26270 */
[----:B------:R-:W-:Y:S02]  /*4da0*/  IMAD R46, R46, c[0x0][0x188], RZ ;  /* 0x000062002e2e7a24 */ /* 0x000fe400078e02ff */
[----:B------:R0:W2:Y:S01]  /*4db0*/  @!P0 LDG.E.U16 R89, [R44.64] ;  /* 0x000000062c598981 */ /* 0x0000a2000c1e1500 */
[----:B------:R-:W-:Y:S02]  /*4dc0*/  PRMT R90, RZ, 0x7610, R90 ;  /* 0x00007610ff5a7816 */ /* 0x000fe4000000005a */
[----:B------:R-:W-:Y:S01]  /*4dd0*/  ISETP.GE.AND P0, PT, R252, UR4, PT ;  /* 0x00000004fc007c0c */ /* 0x000fe2000bf06270 */
[----:B0-----:R-:W-:Y:S01]  /*4de0*/  IMAD.WIDE R44, R46, 0x2, R42 ;  /* 0x000000022e2c7825 */ /* 0x001fe200078e022a */
[----:B------:R-:W-:-:S03]  /*4df0*/  PRMT R91, RZ, 0x7610, R91 ;  /* 0x00007610ff5b7816 */ /* 0x000fc6000000005b */
[----:B------:R-:W-:Y:S01]  /*4e00*/  IMAD R46, R252, c[0x0][0x188], RZ ;  /* 0x00006200fc2e7a24 */ /* 0x000fe200078e02ff */
[----:B------:R0:W3:Y:S01]  /*4e10*/  @!P1 LDG.E.U16 R90, [R44.64] ;  /* 0x000000062c5a9981 */ /* 0x0000e2000c1e1500 */
[----:B------:R-:W-:Y:S02]  /*4e20*/  ISETP.GE.AND P1, PT, R250, UR4, PT ;  /* 0x00000004fa007c0c */ /* 0x000fe4000bf26270 */
[----:B0-----:R-:W-:Y:S01]  /*4e30*/  IMAD.WIDE R44, R46, 0x2, R42 ;  /* 0x000000022e2c7825 */ /* 0x001fe200078e022a */
[----:B------:R-:W-:-:S03]  /*4e40*/  PRMT R92, RZ, 0x7610, R92 ;  /* 0x00007610ff5c7816 */ /* 0x000fc6000000005c */
[----:B------:R-:W-:Y:S01]  /*4e50*/  IMAD R46, R250, c[0x0][0x188], RZ ;  /* 0x00006200fa2e7a24 */ /* 0x000fe200078e02ff */
[----:B------:R0:W4:Y:S01]  /*4e60*/  @!P0 LDG.E.U16 R91, [R44.64] ;  /* 0x000000062c5b8981 */ /* 0x000122000c1e1500 */
[----:B------:R-:W-:Y:S02]  /*4e70*/  ISETP.GE.AND P0, PT, R248, UR4, PT ;  /* 0x00000004f8007c0c */ /* 0x000fe4000bf06270 */
[----:B0-----:R-:W-:Y:S01]  /*4e80*/  IMAD.WIDE R44, R46, 0x2, R42 ;  /* 0x000000022e2c7825 */ /* 0x001fe200078e022a */
[----:B------:R-:W-:-:S03]  /*4e90*/  PRMT R93, RZ, 0x7610, R93 ;  /* 0x00007610ff5d7816 */ /* 0x000fc6000000005d */
[----:B------:R-:W-:Y:S01]  /*4ea0*/  IMAD R46, R248, c[0x0][0x188], RZ ;  /* 0x00006200f82e7a24 */ /* 0x000fe200078e02ff */
[----:B------:R0:W5:Y:S01]  /*4eb0*/  @!P1 LDG.E.U16 R92, [R44.64] ;  /* 0x000000062c5c9981 */ /* 0x000162000c1e1500 */
[----:B------:R-:W-:Y:S02]  /*4ec0*/  ISETP.GE.AND P1, PT, R246, UR4, PT ;  /* 0x00000004f6007c0c */ /* 0x000fe4000bf26270 */
[----:B------:R-:W-:Y:S02]  /*4ed0*/  PRMT R94, RZ, 0x7610, R94 ;  /* 0x00007610ff5e7816 */ /* 0x000fe4000000005e */
[----:B------:R-:W-:Y:S01]  /*4ee0*/  LOP3.LUT R47, R0, 0x4, RZ, 0xfc, !PT ;  /* 0x00000004002f7812 */ /* 0x000fe200078efcff */
[----:B0-----:R-:W-:-:S04]  /*4ef0*/  IMAD.WIDE R44, R46, 0x2, R42 ;  /* 0x000000022e2c7825 */ /* 0x001fc800078e022a */
[----:B------:R-:W-:Y:S01]  /*4f00*/  IMAD R46, R246, c[0x0][0x188], RZ ;  /* 0x00006200f62e7a24 */ /* 0x000fe200078e02ff */
[----:B------:R0:W2:Y:S01]  /*4f10*/  @!P0 LDG.E.U16 R93, [R44.64] ;  /* 0x000000062c5d8981 */ /* 0x0000a2000c1e1500 */
[----:B------:R-:W-:Y:S02]  /*4f20*/  ISETP.GE.AND P2, PT, R244, UR4, PT ;  /* 0x00000004f4007c0c */ /* 0x000fe4000bf46270 */
[C---:B------:R-:W-:Y:S01]  /*4f30*/  ISETP.GE.AND P0, PT, R47.reuse, UR4, PT ;  /* 0x000000042f007c0c */ /* 0x040fe2000bf06270 */
[----:B------:R-:W-:Y:S02]  /*4f40*/  IMAD R47, R47, c[0x0][0x188], RZ ;  /* 0x000062002f2f7a24 */ /* 0x000fe400078e02ff */
[----:B0-----:R-:W-:-:S05]  /*4f50*/  IMAD.WIDE R44, R46, 0x2, R42 ;  /* 0x000000022e2c7825 */ /* 0x001fca00078e022a */
[----:B------:R0:W2:Y:S01]  /*4f60*/  @!P1 LDG.E.U16 R94, [R44.64] ;  /* 0x000000062c5e9981 */ /* 0x0000a2000c1e1500 */
[----:B------:R-:W-:Y:S01]  /*4f70*/  IMAD R46, R244, c[0x0][0x188], RZ ;  /* 0x00006200f42e7a24 */ /* 0x000fe200078e02ff */
[----:B------:R-:W-:Y:S02]  /*4f80*/  LOP3.LUT R48, R0, 0xc, RZ, 0xfc, !PT ;  /* 0x0000000c00307812 */ /* 0x000fe400078efcff */
[----:B------:R-:W-:Y:S02]  /*4f90*/  PRMT R95, RZ, 0x7610, R95 ;  /* 0x00007610ff5f7816 */ /* 0x000fe4000000005f */
[----:B------:R-:W-:Y:S02]  /*4fa0*/  ISETP.GE.AND P1, PT, R48, UR4, PT ;  /* 0x0000000430007c0c */ /* 0x000fe4000bf26270 */
[----:B------:R-:W-:Y:S01]  /*4fb0*/  PRMT R57, RZ, 0x7610, R57 ;  /* 0x00007610ff397816 */ /* 0x000fe20000000039 */
[----:B0-----:R-:W-:Y:S01]  /*4fc0*/  IMAD.WIDE R44, R47, 0x2, R42 ;  /* 0x000000022f2c7825 */ /* 0x001fe200078e022a */
[----:B------:R-:W-:-:S03]  /*4fd0*/  ISETP.GE.AND P4, PT, R242, UR4, PT ;  /* 0x00000004f2007c0c */ /* 0x000fc6000bf86270 */
[----:B------:R-:W-:Y:S01]  /*4fe0*/  IMAD.WIDE R46, R46, 0x2, R42 ;  /* 0x000000022e2e7825 */ /* 0x000fe200078e022a */
[----:B------:R0:W2:Y:S04]  /*4ff0*/  @!P0 LDG.E.U16 R57, [R44.64] ;  /* 0x000000062c398981 */ /* 0x0000a8000c1e1500 */
[----:B------:R1:W2:Y:S01]  /*5000*/  @!P2 LDG.E.U16 R95, [R46.64] ;  /* 0x000000062e5fa981 */ /* 0x0002a2000c1e1500 */
[----:B------:R-:W-:Y:S01]  /*5010*/  IMAD R48, R48, c[0x0][0x188], RZ ;  /* 0x0000620030307a24 */ /* 0x000fe200078e02ff */
[----:B------:R-:W-:Y:S01]  /*5020*/  PRMT R51, RZ, 0x7610, R51 ;  /* 0x00007610ff337816 */ /* 0x000fe20000000033 */
[----:B------:R-:W-:Y:S01]  /*5030*/  IMAD R114, R242, c[0x0][0x188], RZ ;  /* 0x00006200f2727a24 */ /* 0x000fe200078e02ff */
[----:B------:R-:W-:Y:S01]  /*5040*/  PRMT R96, RZ, 0x7610, R96 ;  /* 0x00007610ff607816 */ /* 0x000fe20000000060 */
[----:B------:R-:W-:Y:S01]  /*5050*/  IMAD R113, R251, c[0x0][0x188], RZ ;  /* 0x00006200fb717a24 */ /* 0x000fe200078e02ff */
[----:B------:R-:W-:Y:S01]  /*5060*/  ISETP.GE.AND P3, PT, R249, UR4, PT ;  /* 0x00000004f9007c0c */ /* 0x000fe2000bf66270 */
[----:B------:R-:W-:Y:S01]  /*5070*/  IMAD.WIDE R48, R48, 0x2, R42 ;  /* 0x0000000230307825 */ /* 0x000fe200078e022a */
[----:B------:R-:W-:-:S02]  /*5080*/  ISETP.GE.AND P0, PT, R240, UR4, PT ;  /* 0x00000004f0007c0c */ /* 0x000fc4000bf06270 */
[----:B------:R-:W-:Y:S01]  /*5090*/  ISETP.GE.AND P2, PT, R251, UR4, PT ;  /* 0x00000004fb007c0c */ /* 0x000fe2000bf46270 */
[----:B0-----:R-:W-:Y:S01]  /*50a0*/  IMAD.WIDE R44, R114, 0x2, R42 ;  /* 0x00000002722c7825 */ /* 0x001fe200078e022a */
[----:B------:R0:W2:Y:S01]  /*50b0*/  @!P1 LDG.E.U16 R51, [R48.64] ;  /* 0x0000000630339981 */ /* 0x0000a2000c1e1500 */
[----:B------:R-:W-:Y:S02]  /*50c0*/  PRMT R50, RZ, 0x7610, R50 ;  /* 0x00007610ff327816 */ /* 0x000fe40000000032 */
[----:B-1----:R-:W-:Y:S01]  /*50d0*/  IMAD.WIDE R46, R113, 0x2, R42 ;  /* 0x00000002712e7825 */ /* 0x002fe200078e022a */
[----:B------:R1:W2:Y:S03]  /*50e0*/  @!P4 LDG.E.U16 R96, [R44.64] ;  /* 0x000000062c60c981 */ /* 0x0002a6000c1e1500 */
[----:B------:R-:W-:Y:S01]  /*50f0*/  IMAD R113, R249, c[0x0][0x188], RZ ;  /* 0x00006200f9717a24 */ /* 0x000fe200078e02ff */
[----:B------:R-:W-:-:S03]  /*5100*/  PRMT R56, RZ, 0x7610, R56 ;  /* 0x00007610ff387816 */ /* 0x000fc60000000038 */
[----:B0-----:R-:W-:Y:S01]  /*5110*/  IMAD.WIDE R48, R113, 0x2, R42 ;  /* 0x0000000271307825 */ /* 0x001fe200078e022a */
[----:B------:R-:W-:Y:S01]  /*5120*/  PRMT R97, RZ, 0x7610, R97 ;  /* 0x00007610ff617816 */ /* 0x000fe20000000061 */
[----:B------:R0:W2:Y:S02]  /*5130*/  @!P2 LDG.E.U16 R50, [R46.64] ;  /* 0x000000062e32a981 */ /* 0x0000a4000c1e1500 */
[----:B------:R-:W-:Y:S02]  /*5140*/  IMAD R113, R240, c[0x0][0x188], RZ ;  /* 0x00006200f0717a24 */ /* 0x000fe400078e02ff */
[----:B------:R0:W2:Y:S02]  /*5150*/  @!P3 LDG.E.U16 R56, [R48.64] ;  /* 0x000000063038b981 */ /* 0x0000a4000c1e1500 */
[----:B-1----:R-:W-:Y:S01]  /*5160*/  IMAD.WIDE R44, R113, 0x2, R42 ;  /* 0x00000002712c7825 */ /* 0x002fe200078e022a */
[----:B------:R-:W-:Y:S02]  /*5170*/  ISETP.GE.AND P3, PT, R238, UR4, PT ;  /* 0x00000004ee007c0c */ /* 0x000fe4000bf66270 */
[----:B------:R-:W-:-:S02]  /*5180*/  ISETP.GE.AND P1, PT, R247, UR4, PT ;  /* 0x00000004f7007c0c */ /* 0x000fc4000bf26270 */
[----:B------:R1:W2:Y:S01]  /*5190*/  @!P0 LDG.E.U16 R97, [R44.64] ;  /* 0x000000062c618981 */ /* 0x0002a2000c1e1500 */
[----:B------:R-:W-:Y:S01]  /*51a0*/  IMAD R113, R238, c[0x0][0x188], RZ ;  /* 0x00006200ee717a24 */ /* 0x000fe200078e02ff */
[----:B------:R-:W-:Y:S01]  /*51b0*/  ISETP.GE.AND P2, PT, R245, UR4, PT ;  /* 0x00000004f5007c0c */ /* 0x000fe2000bf46270 */
[----:B------:R-:W-:Y:S01]  /*51c0*/  IMAD R115, R247, c[0x0][0x188], RZ ;  /* 0x00006200f7737a24 */ /* 0x000fe200078e02ff */
[----:B------:R-:W-:Y:S01]  /*51d0*/  PRMT R98, RZ, 0x7610, R98 ;  /* 0x00007610ff627816 */ /* 0x000fe20000000062 */
[----:B------:R-:W-:Y:S01]  /*51e0*/  IMAD R114, R245, c[0x0][0x188], RZ ;  /* 0x00006200f5727a24 */ /* 0x000fe200078e02ff */
[----:B------:R-:W-:Y:S01]  /*51f0*/  ISETP.GE.AND P0, PT, R243, UR4, PT ;  /* 0x00000004f3007c0c */ /* 0x000fe2000bf06270 */
[----:B0-----:R-:W-:Y:S01]  /*5200*/  IMAD.WIDE R48, R113, 0x2, R42 ;  /* 0x0000000271307825 */ /* 0x001fe200078e022a */
[----:B------:R-:W-:Y:S02]  /*5210*/  PRMT R59, RZ, 0x7610, R59 ;  /* 0x00007610ff3b7816 */ /* 0x000fe4000000003b */
[----:B------:R-:W-:Y:S01]  /*5220*/  ISETP.GE.AND P4, PT, R236, UR4, PT ;  /* 0x00000004ec007c0c */ /* 0x000fe2000bf86270 */
[----:B-1----:R-:W-:Y:S01]  /*5230*/  IMAD.WIDE R44, R115, 0x2, R42 ;  /* 0x00000002732c7825 */ /* 0x002fe200078e022a */
[----:B------:R-:W-:Y:S01]  /*5240*/  PRMT R58, RZ, 0x7610, R58 ;  /* 0x00007610ff3a7816 */ /* 0x000fe2000000003a */
[----:B------:R0:W2:Y:S02]  /*5250*/  @!P3 LDG.E.U16 R98, [R48.64] ;  /* 0x000000063062b981 */ /* 0x0000a4000c1e1500 */
[----:B------:R-:W-:-:S02]  /*5260*/  IMAD.WIDE R46, R114, 0x2, R42 ;  /* 0x00000002722e7825 */ /* 0x000fc400078e022a */
[----:B------:R1:W2:Y:S02]  /*5270*/  @!P1 LDG.E.U16 R59, [R44.64] ;  /* 0x000000062c3b9981 */ /* 0x0002a4000c1e1500 */
[----:B------:R-:W-:Y:S01]  /*5280*/  IMAD R114, R243, c[0x0][0x188], RZ ;  /* 0x00006200f3727a24 */ /* 0x000fe200078e02ff */
[----:B------:R-:W-:Y:S01]  /*5290*/  ISETP.GE.AND P1, PT, R241, UR4, PT ;  /* 0x00000004f1007c0c */ /* 0x000fe2000bf26270 */
[----:B------:R-:W-:Y:S01]  /*52a0*/  IMAD R113, R236, c[0x0][0x188], RZ ;  /* 0x00006200ec717a24 */ /* 0x000fe200078e02ff */
[----:B------:R1:W2:Y:S01]  /*52b0*/  @!P2 LDG.E.U16 R58, [R46.64] ;  /* 0x000000062e3aa981 */ /* 0x0002a2000c1e1500 */
[----:B0-----:R-:W-:Y:S02]  /*52c0*/  PRMT R48, RZ, 0x7610, R48 ;  /* 0x00007610ff307816 */ /* 0x001fe40000000030 */
[----:B------:R-:W-:Y:S01]  /*52d0*/  PRMT R99, RZ, 0x7610, R99 ;  /* 0x00007610ff637816 */ /* 0x000fe20000000063 */
[----:B-1----:R-:W-:Y:S01]  /*52e0*/  IMAD.WIDE R44, R114, 0x2, R42 ;  /* 0x00000002722c7825 */ /* 0x002fe200078e022a */
[----:B------:R-:W-:-:S03]  /*52f0*/  PRMT R60, RZ, 0x7610, R60 ;  /* 0x00007610ff3c7816 */ /* 0x000fc6000000003c */
[----:B------:R-:W-:Y:S01]  /*5300*/  IMAD R114, R241, c[0x0][0x188], RZ ;  /* 0x00006200f1727a24 */ /* 0x000fe200078e02ff */
[----:B------:R0:W2:Y:S01]  /*5310*/  @!P0 LDG.E.U16 R48, [R44.64] ;  /* 0x000000062c308981 */ /* 0x0000a2000c1e1500 */
[----:B------:R-:W-:Y:S01]  /*5320*/  IMAD.WIDE R46, R113, 0x2, R42 ;  /* 0x00000002712e7825 */ /* 0x000fe200078e022a */
[----:B------:R-:W-:-:S03]  /*5330*/  ISETP.GE.AND P0, PT, R234, UR4, PT ;  /* 0x00000004ea007c0c */ /* 0x000fc6000bf06270 */
[C---:B------:R-:W-:Y:S01]  /*5340*/  IMAD R113, R239.reuse, c[0x0][0x188], RZ ;  /* 0x00006200ef717a24 */ /* 0x040fe200078e02ff */
[----:B------:R1:W2:Y:S01]  /*5350*/  @!P4 LDG.E.U16 R99, [R46.64] ;  /* 0x000000062e63c981 */ /* 0x0002a2000c1e1500 */
[----:B0-----:R-:W-:Y:S01]  /*5360*/  IMAD.WIDE R44, R114, 0x2, R42 ;  /* 0x00000002722c7825 */ /* 0x001fe200078e022a */
[----:B------:R-:W-:Y:S02]  /*5370*/  PRMT R104, RZ, 0x7610, R104 ;  /* 0x00007610ff687816 */ /* 0x000fe40000000068 */
[----:B------:R-:W-:Y:S02]  /*5380*/  ISETP.GE.AND P2, PT, R239, UR4, PT ;  /* 0x00000004ef007c0c */ /* 0x000fe4000bf46270 */
[----:B------:R0:W2:Y:S01]  /*5390*/  @!P1 LDG.E.U16 R60, [R44.64] ;  /* 0x000000062c3c9981 */ /* 0x0000a2000c1e1500 */
[----:B-1----:R-:W-:-:S04]  /*53a0*/  IMAD.WIDE R46, R113, 0x2, R42 ;  /* 0x00000002712e7825 */ /* 0x002fc800078e022a */
[----:B------:R-:W-:Y:S01]  /*53b0*/  IMAD R113, R234, c[0x0][0x188], RZ ;  /* 0x00006200ea717a24 */ /* 0x000fe200078e02ff */
[----:B------:R-:W-:-:S03]  /*53c0*/  ISETP.GE.AND P1, PT, R232, UR4, PT ;  /* 0x00000004e8007c0c */ /* 0x000fc6000bf26270 */
[----:B0-----:R-:W-:Y:S01]  /*53d0*/  IMAD.WIDE R44, R113, 0x2, R42 ;  /* 0x00000002712c7825 */ /* 0x001fe200078e022a */
[----:B------:R-:W-:-:S03]  /*53e0*/  PRMT R105, RZ, 0x7610, R105 ;  /* 0x00007610ff697816 */ /* 0x000fc60000000069 */
[----:B------:R-:W-:Y:S01]  /*53f0*/  IMAD R113, R232, c[0x0][0x188], RZ ;  /* 0x00006200e8717a24 */ /* 0x000fe200078e02ff */
[----:B------:R0:W2:Y:S01]  /*5400*/  @!P0 LDG.E.U16 R104, [R44.64] ;  /* 0x000000062c688981 */ /* 0x0000a2000c1e1500 */
[----:B------:R-:W-:Y:S02]  /*5410*/  PRMT R49, RZ, 0x7610, R49 ;  /* 0x00007610ff317816 */ /* 0x000fe40000000031 */
[----:B------:R-:W-:-:S04]  /*5420*/  ISETP.GE.AND P0, PT, R237, UR4, PT ;  /* 0x00000004ed007c0c */ /* 0x000fc8000bf06270 */
[----:B------:R1:W2:Y:S01]  /*5430*/  @!P2 LDG.E.U16 R49, [R46.64] ;  /* 0x000000062e31a981 */ /* 0x0002a2000c1e1500 */
[----:B0-----:R-:W-:-:S04]  /*5440*/  IMAD.WIDE R44, R113, 0x2, R42 ;  /* 0x00000002712c7825 */ /* 0x001fc800078e022a */
[----:B------:R-:W-:Y:S01]  /*5450*/  IMAD R113, R237, c[0x0][0x188], RZ ;  /* 0x00006200ed717a24 */ /* 0x000fe200078e02ff */
[----:B------:R0:W3:Y:S01]  /*5460*/  @!P1 LDG.E.U16 R105, [R44.64] ;  /* 0x000000062c699981 */ /* 0x0000e2000c1e1500 */
[----:B------:R-:W-:Y:S02]  /*5470*/  ISETP.GE.AND P1, PT, R230, UR4, PT ;  /* 0x00000004e6007c0c */ /* 0x000fe4000bf26270 */
[----:B-1----:R-:W-:Y:S02]  /*5480*/  PRMT R46, RZ, 0x7610, R46 ;  /* 0x00007610ff2e7816 */ /* 0x002fe4000000002e */
[----:B------:R-:W-:Y:S01]  /*5490*/  PRMT R106, RZ, 0x7610, R106 ;  /* 0x00007610ff6a7816 */ /* 0x000fe2000000006a */
[----:B0-----:R-:W-:-:S04]  /*54a0*/  IMAD.WIDE R44, R113, 0x2, R42 ;  /* 0x00000002712c7825 */ /* 0x001fc800078e022a */
[----:B------:R-:W-:Y:S01]  /*54b0*/  IMAD R113, R230, c[0x0][0x188], RZ ;  /* 0x00006200e6717a24 */ /* 0x000fe200078e02ff */
[----:B------:R0:W4:Y:S01]  /*54c0*/  @!P0 LDG.E.U16 R46, [R44.64] ;  /* 0x000000062c2e8981 */ /* 0x000122000c1e1500 */
[----:B------:R-:W-:Y:S02]  /*54d0*/  ISETP.GE.AND P2, PT, R228, UR4, PT ;  /* 0x00000004e4007c0c */ /* 0x000fe4000bf46270 */
[----:B0-----:R-:W-:Y:S01]  /*54e0*/  IMAD.WIDE R44, R113, 0x2, R42 ;  /* 0x00000002712c7825 */ /* 0x001fe200078e022a */
[----:B------:R-:W-:-:S03]  /*54f0*/  ISETP.GE.AND P0, PT, R235, UR4, PT ;  /* 0x00000004eb007c0c */ /* 0x000fc6000bf06270 */
[----:B------:R-:W-:Y:S01]  /*5500*/  IMAD R113, R228, c[0x0][0x188], RZ ;  /* 0x00006200e4717a24 */ /* 0x000fe200078e02ff */
[----:B------:R0:W4:Y:S01]  /*5510*/  @!P1 LDG.E.U16 R106, [R44.64] ;  /* 0x000000062c6a9981 */ /* 0x000122000c1e1500 */
[----:B------:R-:W-:Y:S02]  /*5520*/  PRMT R107, RZ, 0x7610, R107 ;  /* 0x00007610ff6b7816 */ /* 0x000fe4000000006b */
[----:B------:R-:W-:Y:S02]  /*5530*/  ISETP.GE.AND P1, PT, R226, UR4, PT ;  /* 0x00000004e2007c0c */ /* 0x000fe4000bf26270 */
[----:B------:R-:W-:Y:S01]  /*5540*/  PRMT R47, RZ, 0x7610, R47 ;  /* 0x00007610ff2f7816 */ /* 0x000fe2000000002f */
[----:B0-----:R-:W-:-:S04]  /*5550*/  IMAD.WIDE R44, R113, 0x2, R42 ;  /* 0x00000002712c7825 */ /* 0x001fc800078e022a */
[----:B------:R-:W-:Y:S01]  /*5560*/  IMAD R113, R235, c[0x0][0x188], RZ ;  /* 0x00006200eb717a24 */ /* 0x000fe200078e02ff */
[----:B------:R0:W5:Y:S01]  /*5570*/  @!P2 LDG.E.U16 R107, [R44.64] ;  /* 0x000000062c6ba981 */ /* 0x000162000c1e1500 */
[----:B------:R-:W-:Y:S02]  /*5580*/  PRMT R112, RZ, 0x7610, R112 ;  /* 0x00007610ff707816 */ /* 0x000fe40000000070 */
[----:B0-----:R-:W-:-:S04]  /*5590*/  IMAD.WIDE R44, R113, 0x2, R42 ;  /* 0x00000002712c7825 */ /* 0x001fc800078e022a */
[----:B------:R-:W-:Y:S01]  /*55a0*/  IMAD R113, R226, c[0x0][0x188], RZ ;  /* 0x00006200e2717a24 */ /* 0x000fe200078e02ff */
[----:B------:R0:W5:Y:S01]  /*55b0*/  @!P0 LDG.E.U16 R47, [R44.64] ;  /* 0x000000062c2f8981 */ /* 0x000162000c1e1500 */
[----:B------:R-:W-:Y:S02]  /*55c0*/  ISETP.GE.AND P0, PT, R233, UR4, PT ;  /* 0x00000004e9007c0c */ /* 0x000fe4000bf06270 */
[----:B0-----:R-:W-:-:S05]  /*55d0*/  IMAD.WIDE R44, R113, 0x2, R42 ;  /* 0x00000002712c7825 */ /* 0x001fca00078e022a */
[----:B------:R0:W5:Y:S01]  /*55e0*/  @!P1 LDG.E.U16 R112, [R44.64] ;  /* 0x000000062c709981 */ /* 0x000162000c1e1500 */
[----:B------:R-:W-:Y:S01]  /*55f0*/  IMAD R113, R233, c[0x0][0x188], RZ ;  /* 0x00006200e9717a24 */ /* 0x000fe200078e02ff */
[----:B------:R-:W-:Y:S02]  /*5600*/  PRMT R61, RZ, 0x7610, R61 ;  /* 0x00007610ff3d7816 */ /* 0x000fe4000000003d */
[----:B------:R-:W-:Y:S01]  /*5610*/  ISETP.GE.AND P1, PT, R231, UR4, PT ;  /* 0x00000004e7007c0c */ /* 0x000fe2000bf26270 */
[----:B0-----:R-:W-:Y:S01]  /*5620*/  IMAD.WIDE R44, R113, 0x2, R42 ;  /* 0x00000002712c7825 */ /* 0x001fe200078e022a */
[----:B------:R-:W-:-:S03]  /*5630*/  PRMT R62, RZ, 0x7610, R62 ;  /* 0x00007610ff3e7816 */ /* 0x000fc6000000003e */
[----:B------:R-:W-:Y:S01]  /*5640*/  IMAD R113, R231, c[0x0][0x188], RZ ;  /* 0x00006200e7717a24 */ /* 0x000fe200078e02ff */
[----:B------:R0:W5:Y:S01]  /*5650*/  @!P0 LDG.E.U16 R61, [R44.64] ;  /* 0x000000062c3d8981 */ /* 0x000162000c1e1500 */
[----:B------:R-:W-:Y:S02]  /*5660*/  ISETP.GE.AND P0, PT, R229, UR4, PT ;  /* 0x00000004e5007c0c */ /* 0x000fe4000bf06270 */
[----:B------:R-:W-:Y:S01]  /*5670*/  PRMT R63, RZ, 0x7610, R63 ;  /* 0x00007610ff3f7816 */ /* 0x000fe2000000003f */
[----:B0-----:R-:W-:-:S04]  /*5680*/  IMAD.WIDE R44, R113, 0x2, R42 ;  /* 0x00000002712c7825 */ /* 0x001fc800078e022a */
[----:B------:R-:W-:Y:S01]  /*5690*/  IMAD R113, R229, c[0x0][0x188], RZ ;  /* 0x00006200e5717a24 */ /* 0x000fe200078e02ff */
[----:B------:R0:W5:Y:S01]  /*56a0*/  @!P1 LDG.E.U16 R62, [R44.64] ;  /* 0x000000062c3e9981 */ /* 0x000162000c1e1500 */
[C---:B------:R-:W-:Y:S01]  /*56b0*/  ISETP.GE.AND P1, PT, R227.reuse, UR4, PT ;  /* 0x00000004e3007c0c */ /* 0x040fe2000bf26270 */
[----:B------:R-:W-:Y:S01]  /*56c0*/  IMAD R114, R227, c[0x0][0x188], RZ ;  /* 0x00006200e3727a24 */ /* 0x000fe200078e02ff */
[----:B------:R-:W-:Y:S01]  /*56d0*/  PRMT R68, RZ, 0x7610, R68 ;  /* 0x00007610ff447816 */ /* 0x000fe20000000044 */
[----:B0-----:R-:W-:Y:S02]  /*56e0*/  IMAD.WIDE R44, R113, 0x2, R42 ;  /* 0x00000002712c7825 */ /* 0x001fe400078e022a */
[----:B------:R-:W0:Y:S04]  /*56f0*/  S2R R113, SR_TID.X ;  /* 0x0000000000717919 */ /* 0x000e280000002100 */
[----:B------:R1:W5:Y:S01]  /*5700*/  @!P0 LDG.E.U16 R63, [R44.64] ;  /* 0x000000062c3f8981 */ /* 0x000362000c1e1500 */
[----:B------:R-:W-:-:S02]  /*5710*/  ISETP.GE.AND P0, PT, R225, UR4, PT ;  /* 0x00000004e1007c0c */ /* 0x000fc4000bf06270 */
[----:B------:R-:W-:Y:S01]  /*5720*/  PRMT R69, RZ, 0x7610, R69 ;  /* 0x00007610ff457816 */ /* 0x000fe20000000045 */
[----:B-1----:R-:W-:-:S04]  /*5730*/  IMAD.WIDE R44, R114, 0x2, R42 ;  /* 0x00000002722c7825 */ /* 0x002fc800078e022a */
[----:B------:R-:W-:Y:S01]  /*5740*/  IMAD R114, R225, c[0x0][0x188], RZ ;  /* 0x00006200e1727a24 */ /* 0x000fe200078e02ff */
[----:B------:R1:W5:Y:S03]  /*5750*/  @!P1 LDG.E.U16 R68, [R44.64] ;  /* 0x000000062c449981 */ /* 0x000366000c1e1500 */
[----:B-1----:R-:W-:-:S05]  /*5760*/  IMAD.WIDE R44, R114, 0x2, R42 ;  /* 0x00000002722c7825 */ /* 0x002fca00078e022a */
[----:B------:R1:W5:Y:S04]  /*5770*/  @!P0 LDG.E.U16 R69, [R44.64] ;  /* 0x000000062c458981 */ /* 0x000368000c1e1500 */
[----:B------:R-:W-:Y:S01]  /*5780*/  BAR.SYNC.DEFER_BLOCKING 0x0 ;  /* 0x0000000000007b1d */ /* 0x000fe20000010000 */
[----:B0-----:R-:W-:-:S04]  /*5790*/  LOP3.LUT R113, R113, 0x7f, RZ, 0xc0, !PT ;  /* 0x0000007f71717812 */ /* 0x001fc800078ec0ff */
[----:B------:R-:W-:Y:S02]  /*57a0*/  ISETP.GE.AND P0, PT, R113, UR4, PT ;  /* 0x0000000471007c0c */ /* 0x000fe4000bf06270 */
[----:B-1----:R-:W-:Y:S02]  /*57b0*/  IADD3 R44, P1, R205, R7, RZ ;  /* 0x00000007cd2c7210 */ /* 0x002fe40007f3e0ff */
[----:B------:R-:W-:-:S03]  /*57c0*/  PRMT R70, RZ, 0x7610, R70 ;  /* 0x00007610ff467816 */ /* 0x000fc60000000046 */
[----:B------:R-:W-:Y:S01]  /*57d0*/  IMAD.X R45, R36, 0x1, R6, P1 ;  /* 0x00000001242d7824 */ /* 0x000fe200008e0606 */
[----:B------:R-:W-:-:S05]  /*57e0*/  PRMT R71, RZ, 0x7610, R71 ;  /* 0x00007610ff477816 */ /* 0x000fca0000000047 */
[----:B------:R0:W5:Y:S02]  /*57f0*/  @!P0 LDG.E.U16 R70, [R44.64] ;  /* 0x000000062c468981 */ /* 0x000164000c1e1500 */
[----:B0-----:R-:W-:-:S04]  /*5800*/  IADD3 R44, P1, R204, R7, RZ ;  /* 0x00000007cc2c7210 */ /* 0x001fc80007f3e0ff */
[----:B------:R-:W-:-:S05]  /*5810*/  IADD3.X R45, R185, R6, RZ, P1, !PT ;  /* 0x00000006b92d7210 */ /* 0x000fca0000ffe4ff */
[----:B------:R0:W5:Y:S01]  /*5820*/  @!P0 LDG.E.U16 R71, [R44.64] ;  /* 0x000000062c478981 */ /* 0x000162000c1e1500 */
[----:B------:R-:W-:Y:S02]  /*5830*/  PRMT R84, RZ, 0x7610, R84 ;  /* 0x00007610ff547816 */ /* 0x000fe40000000054 */
[----:B0-----:R-:W-:-:S05]  /*5840*/  IADD3 R44, P1, R183, R7, RZ ;  /* 0x00000007b72c7210 */ /* 0x001fca0007f3e0ff */
[----:B------:R-:W-:-:S05]  /*5850*/  IMAD.X R45, R179, 0x1, R6, P1 ;  /* 0x00000001b32d7824 */ /* 0x000fca00008e0606 */
        /* <DEDUP_REMOVED lines=15> */
[----:B------:R-:W-:Y:S01]  /*5950*/  IMAD.X R45, R161, 0x1, R6, P1 ;  /* 0x00000001a12d7824 */ /* 0x000fe200008e0606 */
[----:B--2---:R0:W-:Y:S04]  /*5960*/  STS.U16 [R2+0x8000], R89 ;  /* 0x0080005902007388 */ /* 0x0041e80000000400 */
[----:B------:R1:W2:Y:S01]  /*5970*/  @!P0 LDG.E.U16 R88, [R44.64] ;  /* 0x000000062c588981 */ /* 0x0002a2000c1e1500 */
[----:B0-----:R-:W-:Y:S02]  /*5980*/  PRMT R89, RZ, 0x7610, R89 ;  /* 0x00007610ff597816 */ /* 0x001fe40000000059 */
[----:B-1----:R-:W-:-:S05]  /*5990*/  IADD3 R44, P1, R189, R7, RZ ;  /* 0x00000007bd2c7210 */ /* 0x002fca0007f3e0ff */
[----:B------:R-:W-:Y:S01]  /*59a0*/  IMAD.X R45, R157, 0x1, R6, P1 ;  /* 0x000000019d2d7824 */ /* 0x000fe200008e0606 */
[----:B---3--:R0:W-:Y:S04]  /*59b0*/  STS.U16 [R2+0x8400], R90 ;  /* 0x0084005a02007388 */ /* 0x0081e80000000400 */
[----:B------:R1:W3:Y:S01]  /*59c0*/  @!P0 LDG.E.U16 R89, [R44.64] ;  /* 0x000000062c598981 */ /* 0x0002e2000c1e1500 */
[----:B0-----:R-:W-:Y:S02]  /*59d0*/  PRMT R90, RZ, 0x7610, R90 ;  /* 0x00007610ff5a7816 */ /* 0x001fe4000000005a */
[----:B-1----:R-:W-:-:S05]  /*59e0*/  IADD3 R44, P1, R152, R7, RZ ;  /* 0x00000007982c7210 */ /* 0x002fca0007f3e0ff */
[----:B------:R-:W-:Y:S01]  /*59f0*/  IMAD.X R45, R151, 0x1, R6, P1 ;  /* 0x00000001972d7824 */ /* 0x000fe200008e0606 */
[----:B----4-:R0:W-:Y:S04]  /*5a00*/  STS.U16 [R2+0x8800], R91 ;  /* 0x0088005b02007388 */ /* 0x0101e80000000400 */
[----:B------:R1:W4:Y:S01]  /*5a10*/  @!P0 LDG.E.U16 R90, [R44.64] ;  /* 0x000000062c5a8981 */ /* 0x000322000c1e1500 */
[----:B0-----:R-:W-:Y:S02]  /*5a20*/  PRMT R91, RZ, 0x7610, R91 ;  /* 0x00007610ff5b7816 */ /* 0x001fe4000000005b */
[----:B-1----:R-:W-:-:S05]  /*5a30*/  IADD3 R44, P1, R210, R7, RZ ;  /* 0x00000007d22c7210 */ /* 0x002fca0007f3e0ff */
[----:B------:R-:W-:Y:S01]  /*5a40*/  IMAD.X R45, R147, 0x1, R6, P1 ;  /* 0x00000001932d7824 */ /* 0x000fe200008e0606 */
[----:B-----5:R0:W-:Y:S04]  /*5a50*/  STS.U16 [R2+0x8c00], R92 ;  /* 0x008c005c02007388 */ /* 0x0201e80000000400 */
[----:B------:R1:W5:Y:S01]  /*5a60*/  @!P0 LDG.E.U16 R91, [R44.64] ;  /* 0x000000062c5b8981 */ /* 0x000362000c1e1500 */
[----:B0-----:R-:W-:Y:S02]  /*5a70*/  PRMT R92, RZ, 0x7610, R92 ;  /* 0x00007610ff5c7816 */ /* 0x001fe4000000005c */
[----:B-1----:R-:W-:-:S05]  /*5a80*/  IADD3 R44, P1, R141, R7, RZ ;  /* 0x000000078d2c7210 */ /* 0x002fca0007f3e0ff */
[----:B------:R-:W-:Y:S01]  /*5a90*/  IMAD.X R45, R140, 0x1, R6, P1 ;  /* 0x000000018c2d7824 */ /* 0x000fe200008e0606 */
[----:B------:R0:W-:Y:S04]  /*5aa0*/  STS.U16 [R2+0x9000], R93 ;  /* 0x0090005d02007388 */ /* 0x0001e80000000400 */
[----:B------:R1:W2:Y:S01]  /*5ab0*/  @!P0 LDG.E.U16 R92, [R44.64] ;  /* 0x000000062c5c8981 */ /* 0x0002a2000c1e1500 */
        /* <DEDUP_REMOVED lines=61> */
[----:B-1----:R-:W-:-:S04]  /*5e90*/  IADD3 R44, P1, R156, R7, RZ ;  /* 0x000000079c2c7210 */ /* 0x002fc80007f3e0ff */
[----:B------:R-:W-:Y:S01]  /*5ea0*/  IADD3.X R45, R155, R6, RZ, P1, !PT ;  /* 0x000000069b2d7210 */ /* 0x000fe20000ffe4ff */
        /* <DEDUP_REMOVED lines=26> */
[----:B------:R1:W3:Y:S01]  /*6050*/  @!P0 LDG.E.U16 R58, [R44.64] ;  /* 0x000000062c3a8981 */ /* 0x0002e2000c1e1500 */
[----:B0-----:R-:W-:Y:S02]  /*6060*/  PRMT R48, RZ, 0x7610, R48 ;  /* 0x00007610ff307816 */ /* 0x001fe40000000030 */
[----:B-1----:R-:W-:-:S05]  /*6070*/  IADD3 R44, P1, R207, R7, RZ ;  /* 0x00000007cf2c7210 */ /* 0x002fca0007f3e0ff */
[----:B------:R-:W-:Y:S01]  /*6080*/  IMAD.X R45, R25, 0x1, R6, P1 ;  /* 0x00000001192d7824 */ /* 0x000fe200008e0606 */
[----:B------:R0:W-:Y:S04]  /*6090*/  STS.U16 [R222+0x9e00], R60 ;  /* 0x009e003cde007388 */ /* 0x0001e80000000400 */
[----:B------:R1:W4:Y:S01]  /*60a0*/  @!P0 LDG.E.U16 R48, [R44.64] ;  /* 0x000000062c308981 */ /* 0x000322000c1e1500 */
[----:B0-----:R-:W-:Y:S02]  /*60b0*/  PRMT R60, RZ, 0x7610, R60 ;  /* 0x00007610ff3c7816 */ /* 0x001fe4000000003c */
[----:B-1----:R-:W-:-:S05]  /*60c0*/  IADD3 R44, P1, R17, R7, RZ ;  /* 0x00000007112c7210 */ /* 0x002fca0007f3e0ff */
[----:B------:R-:W-:Y:S01]  /*60d0*/  IMAD.X R45, R22, 0x1, R6, P1 ;  /* 0x00000001162d7824 */ /* 0x000fe200008e0606 */
[----:B------:R0:W-:Y:S04]  /*60e0*/  STS.U16 [R222+0xa200], R49 ;  /* 0x00a20031de007388 */ /* 0x0001e80000000400 */
[----:B------:R1:W5:Y:S01]  /*60f0*/  @!P0 LDG.E.U16 R60, [R44.64] ;  /* 0x000000062c3c8981 */ /* 0x000362000c1e1500 */
        /* <DEDUP_REMOVED lines=38> */
[----:B------:R0:W-:Y:S04]  /*6360*/  STS.U16 [R3], R71 ;  /* 0x0000004703007388 */ /* 0x0001e80000000400 */
        /* <DEDUP_REMOVED lines=32> */
[----:B-1----:R-:W-:-:S04]  /*6570*/  IADD3 R44, P1, R31, R7, RZ ;  /* 0x000000071f2c7210 */ /* 0x002fc80007f3e0ff */
[----:B------:R-:W-:Y:S01]  /*6580*/  IADD3.X R45, R29, R6, RZ, P1, !PT ;  /* 0x000000061d2d7210 */ /* 0x000fe20000ffe4ff */
        /* <DEDUP_REMOVED lines=89> */
[----:B------:R-:W-:-:S05]  /*6b20*/  IMAD.X R45, R16, 0x1, R6, P1 ;  /* 0x00000001102d7824 */ /* 0x000fca00008e0606 */
[----:B------:R-:W5:Y:S04]  /*6b30*/  @!P0 LDG.E.U16 R50, [R44.64] ;  /* 0x000000062c328981 */ /* 0x000f68000c1e1500 */
[----:B------:R-:W-:Y:S04]  /*6b40*/  STS.U16 [R221+0x4a00], R56 ;  /* 0x004a0038dd007388 */ /* 0x000fe80000000400 */
        /* <DEDUP_REMOVED lines=16> */
[----:B--2---:R-:W-:Y:S04]  /*6c50*/  STS.U16 [R220+0x5400], R87 ;  /* 0x00540057dc007388 */ /* 0x004fe80000000400 */
[----:B---3--:R-:W-:Y:S04]  /*6c60*/  STS.U16 [R220+0x5c00], R88 ;  /* 0x005c0058dc007388 */ /* 0x008fe80000000400 */
[----:B----4-:R-:W-:Y:S04]  /*6c70*/  STS.U16 [R220+0x6400], R89 ;  /* 0x00640059dc007388 */ /* 0x010fe80000000400 */
[----:B-----5:R-:W-:Y:S04]  /*6c80*/  STS.U16 [R220+0x6c00], R90 ;  /* 0x006c005adc007388 */ /* 0x020fe80000000400 */
        /* <DEDUP_REMOVED lines=18> */
[----:B------:R-:W-:Y:S06]  /*6db0*/  BAR.SYNC.DEFER_BLOCKING 0x0 ;  /* 0x0000000000007b1d */ /* 0x000fec0000010000 */
[----:B------:R-:W-:Y:S04]  /*6dc0*/  LDSM.16.MT88.4 R68, [R8+0x8000] ;  /* 0x008000000844783b */ /* 0x000fe80000004200 */
[----:B------:R-:W0:Y:S04]  /*6dd0*/  LDSM.16.M88.4 R112, [R4] ;  /* 0x000000000470783b */ /* 0x000e280000000200 */
[----:B------:R-:W1:Y:S04]  /*6de0*/  LDSM.16.M88.4 R104, [R4+0x2000] ;  /* 0x002000000468783b */ /* 0x000e680000000200 */
[----:B------:R-:W2:Y:S04]  /*6df0*/  LDSM.16.M88.4 R48, [R4+0x4000] ;  /* 0x004000000430783b */ /* 0x000ea80000000200 */
[----:B------:R-:W3:Y:S04]  /*6e00*/  LDSM.16.M88.4 R44, [R4+0x6000] ;  /* 0x00600000042c783b */ /* 0x000ee80000000200 */
[----:B------:R-:W4:Y:S04]  /*6e10*/  LDSM.16.MT88.4 R60, [R11+0x8000] ;  /* 0x008000000b3c783b */ /* 0x000f280000004200 */
[----:B------:R-:W5:Y:S04]  /*6e20*/  LDSM.16.MT88.4 R56, [R8+0x8800] ;  /* 0x008800000838783b */ /* 0x000f680000004200 */
[----:B------:R-:W3:Y:S04]  /*6e30*/  LDSM.16.MT88.4 R96, [R11+0x8800] ;  /* 0x008800000b60783b */ /* 0x000ee80000004200 */
[----:B------:R-:W-:Y:S04]  /*6e40*/  LDSM.16.MT88.4 R92, [R8+0x9000] ;  /* 0x00900000085c783b */ /* 0x000fe80000004200 */
[----:B------:R-:W-:Y:S04]  /*6e50*/  LDSM.16.M88.4 R84, [R38+0x4000] ;  /* 0x004000002654783b */ /* 0x000fe80000000200 */
[----:B------:R-:W-:Y:S01]  /*6e60*/  LDSM.16.MT88.4 R88, [R11+0x9000] ;  /* 0x009000000b58783b */ /* 0x000fe20000004200 */
[C---:B0-----:R-:W-:Y:S08]  /*6e70*/  HMMA.16816.F32.BF16 R80, R68.reuse, R112, R80 ;  /* 0x000000704450723c */ /* 0x041ff00000041850 */
[C---:B-1----:R-:W-:Y:S08]  /*6e80*/  HMMA.16816.F32.BF16 R64, R68.reuse, R104, R64 ;  /* 0x000000684440723c */ /* 0x042ff00000041840 */
[C---:B--2---:R-:W-:Y:S08]  /*6e90*/  HMMA.16816.F32.BF16 R72, R68.reuse, R48, R72 ;  /* 0x000000304448723c */ /* 0x044ff00000041848 */
[----:B---3--:R-:W-:Y:S01]  /*6ea0*/  HMMA.16816.F32.BF16 R52, R68, R44, R52 ;  /* 0x0000002c4434723c */ /* 0x008fe20000041834 */
[----:B------:R-:W0:Y:S07]  /*6eb0*/  LDSM.16.M88.4 R68, [R38+0x2000] ;  /* 0x002000002644783b */ /* 0x000e2e0000000200 */
[----:B----4-:R-:W-:Y:S08]  /*6ec0*/  HMMA.16816.F32.BF16 R116, R60, R112, R116 ;  /* 0x000000703c74723c */ /* 0x010ff00000041874 */
[C---:B-----5:R-:W-:Y:S08]  /*6ed0*/  HMMA.16816.F32.BF16 R80, R56.reuse, R114, R80 ;  /* 0x000000723850723c */ /* 0x060ff00000041850 */
[C---:B------:R-:W-:Y:S08]  /*6ee0*/  HMMA.16816.F32.BF16 R64, R56.reuse, R106, R64 ;  /* 0x0000006a3840723c */ /* 0x040ff00000041840 */
[----:B------:R-:W-:Y:S08]  /*6ef0*/  HMMA.16816.F32.BF16 R72, R56, R50, R72 ;  /* 0x000000323848723c */ /* 0x000ff00000041848 */
[C---:B------:R-:W-:Y:S08]  /*6f00*/  HMMA.16816.F32.BF16 R108, R60.reuse, R104, R108 ;  /* 0x000000683c6c723c */ /* 0x040ff0000004186c */
[C---:B------:R-:W-:Y:S08]  /*6f10*/  HMMA.16816.F32.BF16 R100, R60.reuse, R48, R100 ;  /* 0x000000303c64723c */ /* 0x040ff00000041864 */
[----:B------:R-:W-:Y:S01]  /*6f20*/  HMMA.16816.F32.BF16 R76, R60, R44, R76 ;  /* 0x0000002c3c4c723c */ /* 0x000fe2000004184c */
[----:B------:R-:W-:Y:S07]  /*6f30*/  LDSM.16.M88.4 R60, [R38+0x6000] ;  /* 0x00600000263c783b */ /* 0x000fee0000000200 */
[----:B------:R-:W-:Y:S01]  /*6f40*/  HMMA.16816.F32.BF16 R56, R56, R46, R52 ;  /* 0x0000002e3838723c */ /* 0x000fe20000041834 */
[----:B------:R-:W1:Y:S07]  /*6f50*/  LDSM.16.M88.4 R52, [R38] ;  /* 0x000000002634783b */ /* 0x000e6e0000000200 */
[C---:B------:R-:W-:Y:S08]  /*6f60*/  HMMA.16816.F32.BF16 R116, R96.reuse, R114, R116 ;  /* 0x000000726074723c */ /* 0x040ff00000041874 */
[C---:B------:R-:W-:Y:S01]  /*6f70*/  HMMA.16816.F32.BF16 R100, R96.reuse, R50, R100 ;  /* 0x000000326064723c */ /* 0x040fe20000041864 */
[----:B------:R-:W-:Y:S07]  /*6f80*/  LDSM.16.MT88.4 R48, [R11+0x9800] ;  /* 0x009800000b30783b */ /* 0x000fee0000004200 */
[C---:B------:R-:W-:Y:S01]  /*6f90*/  HMMA.16816.F32.BF16 R76, R96.reuse, R46, R76 ;  /* 0x0000002e604c723c */ /* 0x040fe2000004184c */
[----:B------:R-:W2:Y:S07]  /*6fa0*/  LDSM.16.MT88.4 R44, [R8+0x9800] ;  /* 0x00980000082c783b */ /* 0x000eae0000004200 */
[----:B------:R-:W-:Y:S08]  /*6fb0*/  HMMA.16816.F32.BF16 R108, R96, R106, R108 ;  /* 0x0000006a606c723c */ /* 0x000ff0000004186c */
[C---:B0-----:R-:W-:Y:S08]  /*6fc0*/  HMMA.16816.F32.BF16 R64, R92.reuse, R68, R64 ;  /* 0x000000445c40723c */ /* 0x041ff00000041840 */
[C---:B-1----:R-:W-:Y:S08]  /*6fd0*/  HMMA.16816.F32.BF16 R80, R92.reuse, R52, R80 ;  /* 0x000000345c50723c */ /* 0x042ff00000041850 */
[C---:B------:R-:W-:Y:S08]  /*6fe0*/  HMMA.16816.F32.BF16 R72, R92.reuse, R84, R72 ;  /* 0x000000545c48723c */ /* 0x040ff00000041848 */
[----:B------:R-:W-:Y:S01]  /*6ff0*/  HMMA.16816.F32.BF16 R56, R92, R60, R56 ;  /* 0x0000003c5c38723c */ /* 0x000fe20000041838 */
[----:B------:R-:W-:Y:S07]  /*7000*/  LDSM.16.MT88.4 R92, [R8+0xa000] ;  /* 0x00a00000085c783b */ /* 0x000fee0000004200 */
[C---:B------:R-:W-:Y:S08]  /*7010*/  HMMA.16816.F32.BF16 R116, R88.reuse, R52, R116 ;  /* 0x000000345874723c */ /* 0x040ff00000041874 */
[C---:B------:R-:W-:Y:S08]  /*7020*/  HMMA.16816.F32.BF16 R76, R88.reuse, R60, R76 ;  /* 0x0000003c584c723c */ /* 0x040ff0000004184c */
[C---:B------:R-:W-:Y:S08]  /*7030*/  HMMA.16816.F32.BF16 R108, R88.reuse, R68, R108 ;  /* 0x00000044586c723c */ /* 0x040ff0000004186c */
[----:B------:R-:W-:Y:S01]  /*7040*/  HMMA.16816.F32.BF16 R100, R88, R84, R100 ;  /* 0x000000545864723c */ /* 0x000fe20000041864 */
[----:B------:R-:W-:Y:S07]  /*7050*/  LDSM.16.M88.4 R88, [R4+0x80] ;  /* 0x000080000458783b */ /* 0x000fee0000000200 */
[C---:B--2---:R-:W-:Y:S08]  /*7060*/  HMMA.16816.F32.BF16 R80, R44.reuse, R54, R80 ;  /* 0x000000362c50723c */ /* 0x044ff00000041850 */
[C---:B------:R-:W-:Y:S08]  /*7070*/  HMMA.16816.F32.BF16 R64, R44.reuse, R70, R64 ;  /* 0x000000462c40723c */ /* 0x040ff00000041840 */
[C---:B------:R-:W-:Y:S08]  /*7080*/  HMMA.16816.F32.BF16 R72, R44.reuse, R86, R72 ;  /* 0x000000562c48723c */ /* 0x040ff00000041848 */
[----:B------:R-:W-:Y:S01]  /*7090*/  HMMA.16816.F32.BF16 R56, R44, R62, R56 ;  /* 0x0000003e2c38723c */ /* 0x000fe20000041838 */
[----:B------:R-:W-:Y:S07]  /*70a0*/  LDSM.16.MT88.4 R44, [R11+0xa000] ;  /* 0x00a000000b2c783b */ /* 0x000fee0000004200 */
[C---:B------:R-:W-:Y:S01]  /*70b0*/  HMMA.16816.F32.BF16 R116, R48.reuse, R54, R116 ;  /* 0x000000363074723c */ /* 0x040fe20000041874 */
[----:B------:R-:W0:Y:S07]  /*70c0*/  LDSM.16.M88.4 R52, [R4+0x6080] ;  /* 0x006080000434783b */ /* 0x000e2e0000000200 */
[C---:B------:R-:W-:Y:S08]  /*70d0*/  HMMA.16816.F32.BF16 R76, R48.reuse, R62, R76 ;  /* 0x0000003e304c723c */ /* 0x040ff0000004184c */
[C---:B------:R-:W-:Y:S01]  /*70e0*/  HMMA.16816.F32.BF16 R108, R48.reuse, R70, R108 ;  /* 0x00000046306c723c */ /* 0x040fe2000004186c */
[----:B------:R-:W-:Y:S07]  /*70f0*/  LDSM.16.M88.4 R68, [R4+0x4080] ;  /* 0x004080000444783b */ /* 0x000fee0000000200 */
[----:B------:R-:W-:Y:S01]  /*7100*/  HMMA.16816.F32.BF16 R100, R48, R86, R100 ;  /* 0x000000563064723c */ /* 0x000fe20000041864 */
[----:B------:R-:W1:Y:S04]  /*7110*/  LDSM.16.M88.4 R84, [R4+0x2080] ;  /* 0x002080000454783b */ /* 0x000e680000000200 */
[----:B------:R-:W2:Y:S03]  /*7120*/  LDSM.16.MT88.4 R48, [R8+0xa800] ;  /* 0x00a800000830783b */ /* 0x000ea60000004200 */
[-C--:B0-----:R-:W-:Y:S08]  /*7130*/  HMMA.16816.F32.BF16 R56, R92, R52.reuse, R56 ;  /* 0x000000345c38723c */ /* 0x081ff00000041838 */
[----:B------:R-:W-:Y:S07]  /*7140*/  HMMA.16816.F32.BF16 R76, R44, R52, R76 ;  /* 0x000000342c4c723c */ /* 0x000fee000004184c */
[----:B------:R-:W-:-:S02]  /*7150*/  IMAD.MOV.U32 R52, RZ, RZ, R9 ;  /* 0x000000ffff347224 */ /* 0x000fc400078e0009 */
[----:B------:R-:W-:-:S04]  /*7160*/  IMAD.MOV.U32 R53, RZ, RZ, R23 ;  /* 0x000000ffff357224 */ /* 0x000fc800078e0017 */
[----:B------:R-:W-:-:S04]  /*7170*/  IMAD.WIDE R52, R5, 0x2, R52 ;  /* 0x0000000205347825 */ /* 0x000fc800078e0234 */
[----:B------:R-:W-:Y:S02]  /*7180*/  IMAD.MOV.U32 R9, RZ, RZ, R52 ;  /* 0x000000ffff097224 */ /* 0x000fe400078e0034 */
[----:B------:R-:W-:Y:S02]  /*7190*/  IMAD.MOV.U32 R23, RZ, RZ, R53 ;  /* 0x000000ffff177224 */ /* 0x000fe400078e0035 */
[----:B------:R-:W-:Y:S02]  /*71a0*/  IMAD.MOV.U32 R52, RZ, RZ, R40 ;  /* 0x000000ffff347224 */ /* 0x000fe400078e0028 */
[----:B------:R-:W-:-:S04]  /*71b0*/  IMAD.MOV.U32 R53, RZ, RZ, R16 ;  /* 0x000000ffff357224 */ /* 0x000fc800078e0010 */
[----:B------:R-:W-:Y:S01]  /*71c0*/  IMAD.WIDE R52, R5, 0x2, R52 ;  /* 0x0000000205347825 */ /* 0x000fe200078e0234 */
[C---:B------:R-:W-:Y:S03]  /*71d0*/  HMMA.16816.F32.BF16 R116, R44.reuse, R88, R116 ;  /* 0x000000582c74723c */ /* 0x040fe60000041874 */
[----:B------:R-:W-:Y:S02]  /*71e0*/  IMAD.MOV.U32 R40, RZ, RZ, R52 ;  /* 0x000000ffff287224 */ /* 0x000fe400078e0034 */
[----:B------:R-:W-:Y:S02]  /*71f0*/  IMAD.MOV.U32 R16, RZ, RZ, R53 ;  /* 0x000000ffff107224 */ /* 0x000fe400078e0035 */
[----:B------:R-:W-:Y:S01]  /*7200*/  IMAD.MOV.U32 R52, RZ, RZ, R39 ;  /* 0x000000ffff347224 */ /* 0x000fe200078e0027 */
[----:B-1----:R-:W-:Y:S01]  /*7210*/  HMMA.16816.F32.BF16 R108, R44, R84, R108 ;  /* 0x000000542c6c723c */ /* 0x002fe2000004186c */
[----:B------:R-:W-:-:S07]  /*7220*/  IMAD.MOV.U32 R53, RZ, RZ, R19 ;  /* 0x000000ffff357224 */ /* 0x000fce00078e0013 */
[----:B------:R-:W-:Y:S01]  /*7230*/  HMMA.16816.F32.BF16 R100, R44, R68, R100 ;  /* 0x000000442c64723c */ /* 0x000fe20000041864 */
[----:B------:R-:W0:Y:S01]  /*7240*/  LDSM.16.MT88.4 R44, [R11+0xa800] ;  /* 0x00a800000b2c783b */ /* 0x000e220000004200 */
[----:B------:R-:W-:-:S04]  /*7250*/  IMAD.WIDE R52, R5, 0x2, R52 ;  /* 0x0000000205347825 */ /* 0x000fc800078e0234 */
[----:B------:R-:W-:Y:S02]  /*7260*/  IMAD.MOV.U32 R39, RZ, RZ, R52 ;  /* 0x000000ffff277224 */ /* 0x000fe400078e0034 */
[----:B------:R-:W-:Y:S02]  /*7270*/  IMAD.MOV.U32 R19, RZ, RZ, R53 ;  /* 0x000000ffff137224 */ /* 0x000fe400078e0035 */
[----:B------:R-:W-:Y:S02]  /*7280*/  IMAD.MOV.U32 R52, RZ, RZ, R14 ;  /* 0x000000ffff347224 */ /* 0x000fe400078e000e */
[----:B------:R-:W-:Y:S01]  /*7290*/  IMAD.MOV.U32 R53, RZ, RZ, R21 ;  /* 0x000000ffff357224 */ /* 0x000fe200078e0015 */
[----:B------:R-:W-:Y:S03]  /*72a0*/  HMMA.16816.F32.BF16 R80, R92, R88, R80 ;  /* 0x000000585c50723c */ /* 0x000fe60000041850 */
[----:B------:R-:W-:-:S04]  /*72b0*/  IMAD.WIDE R52, R5, 0x2, R52 ;  /* 0x0000000205347825 */ /* 0x000fc800078e0234 */
[----:B------:R-:W-:Y:S01]  /*72c0*/  IMAD.MOV.U32 R14, RZ, RZ, R52 ;  /* 0x000000ffff0e7224 */ /* 0x000fe200078e0034 */
[----:B------:R-:W-:Y:S01]  /*72d0*/  HMMA.16816.F32.BF16 R64, R92, R84, R64 ;  /* 0x000000545c40723c */ /* 0x000fe20000041840 */
[----:B------:R-:W-:Y:S02]  /*72e0*/  IMAD.MOV.U32 R21, RZ, RZ, R53 ;  /* 0x000000ffff157224 */ /* 0x000fe400078e0035 */
[----:B------:R-:W-:Y:S02]  /*72f0*/  IMAD.MOV.U32 R52, RZ, RZ, R206 ;  /* 0x000000ffff347224 */ /* 0x000fe400078e00ce */
[----:B------:R-:W-:-:S03]  /*7300*/  IMAD.MOV.U32 R53, RZ, RZ, R28 ;  /* 0x000000ffff357224 */ /* 0x000fc600078e001c */
[----:B------:R-:W-:Y:S01]  /*7310*/  HMMA.16816.F32.BF16 R72, R92, R68, R72 ;  /* 0x000000445c48723c */ /* 0x000fe20000041848 */
[----:B------:R-:W-:Y:S02]  /*7320*/  IMAD.MOV.U32 R60, RZ, RZ, R205 ;  /* 0x000000ffff3c7224 */ /* 0x000fe400078e00cd */
[----:B------:R-:W-:Y:S02]  /*7330*/  IMAD.MOV.U32 R61, RZ, RZ, R36 ;  /* 0x000000ffff3d7224 */ /* 0x000fe400078e0024 */
[----:B------:R-:W-:-:S04]  /*7340*/  IMAD.WIDE R52, R5, 0x2, R52 ;  /* 0x0000000205347825 */ /* 0x000fc800078e0234 */
[----:B------:R-:W-:Y:S01]  /*7350*/  IMAD.WIDE R60, R5, 0x2, R60 ;  /* 0x00000002053c7825 */ /* 0x000fe200078e023c */
[----:B------:R-:W-:-:S03]  /*7360*/  MOV R28, R53 ;  /* 0x00000035001c7202 */ /* 0x000fc60000000f00 */
[----:B------:R-:W-:Y:S02]  /*7370*/  IMAD.MOV.U32 R206, RZ, RZ, R52 ;  /* 0x000000ffffce7224 */ /* 0x000fe400078e0034 */
[----:B------:R-:W-:Y:S02]  /*7380*/  IMAD.MOV.U32 R52, RZ, RZ, R27 ;  /* 0x000000ffff347224 */ /* 0x000fe400078e001b */
[----:B------:R-:W-:Y:S01]  /*7390*/  IMAD.MOV.U32 R53, RZ, RZ, R24 ;  /* 0x000000ffff357224 */ /* 0x000fe200078e0018 */
[----:B------:R-:W-:Y:S01]  /*73a0*/  MOV R36, R61 ;  /* 0x0000003d00247202 */ /* 0x000fe20000000f00 */
[----:B------:R-:W-:Y:S02]  /*73b0*/  IMAD.MOV.U32 R205, RZ, RZ, R60 ;  /* 0x000000ffffcd7224 */ /* 0x000fe400078e003c */
[----:B------:R-:W-:Y:S02]  /*73c0*/  IMAD.MOV.U32 R60, RZ, RZ, R30 ;  /* 0x000000ffff3c7224 */ /* 0x000fe400078e001e */
[----:B------:R-:W-:-:S02]  /*73d0*/  IMAD.MOV.U32 R61, RZ, RZ, R13 ;  /* 0x000000ffff3d7224 */ /* 0x000fc400078e000d */
[----:B------:R-:W-:-:S04]  /*73e0*/  IMAD.WIDE R52, R5, 0x2, R52 ;  /* 0x0000000205347825 */ /* 0x000fc800078e0234 */
[----:B------:R-:W-:-:S04]  /*73f0*/  IMAD.WIDE R60, R5, 0x2, R60 ;  /* 0x00000002053c7825 */ /* 0x000fc800078e023c */
[----:B------:R-:W-:Y:S02]  /*7400*/  IMAD.MOV.U32 R27, RZ, RZ, R52 ;  /* 0x000000ffff1b7224 */ /* 0x000fe400078e0034 */
[----:B------:R-:W-:Y:S02]  /*7410*/  IMAD.MOV.U32 R24, RZ, RZ, R53 ;  /* 0x000000ffff187224 */ /* 0x000fe400078e0035 */
[----:B------:R-:W-:Y:S02]  /*7420*/  IMAD.MOV.U32 R52, RZ, RZ, R207 ;  /* 0x000000ffff347224 */ /* 0x000fe400078e00cf */
[----:B------:R-:W-:Y:S01]  /*7430*/  IMAD.MOV.U32 R53, RZ, RZ, R25 ;  /* 0x000000ffff357224 */ /* 0x000fe200078e0019 */
[----:B--2---:R-:W-:Y:S01]  /*7440*/  HMMA.16816.F32.BF16 R80, R48, R90, R80 ;  /* 0x0000005a3050723c */ /* 0x004fe20000041850 */
[----:B------:R-:W-:Y:S02]  /*7450*/  IMAD.MOV.U32 R30, RZ, RZ, R60 ;  /* 0x000000ffff1e7224 */ /* 0x000fe400078e003c */
[----:B------:R-:W-:-:S02]  /*7460*/  IMAD.MOV.U32 R13, RZ, RZ, R61 ;  /* 0x000000ffff0d7224 */ /* 0x000fc400078e003d */
[----:B------:R-:W-:Y:S02]  /*7470*/  IMAD.MOV.U32 R60, RZ, RZ, R41 ;  /* 0x000000ffff3c7224 */ /* 0x000fe400078e0029 */
[----:B------:R-:W-:Y:S01]  /*7480*/  IMAD.MOV.U32 R61, RZ, RZ, R15 ;  /* 0x000000ffff3d7224 */ /* 0x000fe200078e000f */
[----:B------:R-:W-:Y:S01]  /*7490*/  HMMA.16816.F32.BF16 R64, R48, R86, R64 ;  /* 0x000000563040723c */ /* 0x000fe20000041840 */
[----:B------:R-:W-:-:S07]  /*74a0*/  IMAD.WIDE R52, R5, 0x2, R52 ;  /* 0x0000000205347825 */ /* 0x000fce00078e0234 */
[----:B------:R-:W-:Y:S01]  /*74b0*/  HMMA.16816.F32.BF16 R72, R48, R70, R72 ;  /* 0x000000463048723c */ /* 0x000fe20000041848 */
[----:B------:R-:W-:-:S07]  /*74c0*/  IMAD.WIDE R60, R5, 0x2, R60 ;  /* 0x00000002053c7825 */ /* 0x000fce00078e023c */
[----:B0-----:R-:W-:Y:S01]  /*74d0*/  HMMA.16816.F32.BF16 R88, R44, R90, R116 ;  /* 0x0000005a2c58723c */ /* 0x001fe20000041874 */
[----:B------:R-:W-:Y:S01]  /*74e0*/  IMAD.MOV.U32 R207, RZ, RZ, R52 ;  /* 0x000000ffffcf7224 */ /* 0x000fe200078e0034 */
[----:B------:R-:W-:Y:S01]  /*74f0*/  LDSM.16.M88.4 R116, [R38+0x80] ;  /* 0x000080002674783b */ /* 0x000fe20000000200 */
[----:B------:R-:W-:-:S05]  /*7500*/  IMAD.MOV.U32 R25, RZ, RZ, R53 ;  /* 0x000000ffff197224 */ /* 0x000fca00078e0035 */
[----:B------:R-:W-:Y:S01]  /*7510*/  HMMA.16816.F32.BF16 R84, R44, R86, R108 ;  /* 0x000000562c54723c */ /* 0x000fe2000004186c */
[----:B------:R-:W-:Y:S01]  /*7520*/  IMAD.MOV.U32 R52, RZ, RZ, R35 ;  /* 0x000000ffff347224 */ /* 0x000fe200078e0023 */
[----:B------:R-:W-:Y:S01]  /*7530*/  LDSM.16.M88.4 R108, [R38+0x2080] ;  /* 0x00208000266c783b */ /* 0x000fe20000000200 */
[----:B------:R-:W-:-:S05]  /*7540*/  IMAD.MOV.U32 R53, RZ, RZ, R26 ;  /* 0x000000ffff357224 */ /* 0x000fca00078e001a */
[----:B------:R-:W-:Y:S01]  /*7550*/  HMMA.16816.F32.BF16 R68, R44, R70, R100 ;  /* 0x000000462c44723c */ /* 0x000fe20000041864 */
[----:B------:R-:W-:Y:S01]  /*7560*/  IMAD.MOV.U32 R41, RZ, RZ, R60 ;  /* 0x000000ffff297224 */ /* 0x000fe200078e003c */
[----:B------:R-:W-:Y:S06]  /*7570*/  LDSM.16.M88.4 R100, [R38+0x4080] ;  /* 0x004080002664783b */ /* 0x000fec0000000200 */
[----:B------:R-:W-:Y:S01]  /*7580*/  HMMA.16816.F32.BF16 R56, R48, R54, R56 ;  /* 0x000000363038723c */ /* 0x000fe20000041838 */
[----:B------:R-:W-:-:S07]  /*7590*/  IMAD.MOV.U32 R15, RZ, RZ, R61 ;  /* 0x000000ffff0f7224 */ /* 0x000fce00078e003d */
[----:B------:R-:W-:Y:S01]  /*75a0*/  HMMA.16816.F32.BF16 R44, R44, R54, R76 ;  /* 0x000000362c2c723c */ /* 0x000fe2000004184c */
[----:B------:R-:W-:Y:S01]  /*75b0*/  IMAD.MOV.U32 R60, RZ, RZ, R10 ;  /* 0x000000ffff3c7224 */ /* 0x000fe200078e000a */
[----:B------:R-:W-:Y:S05]  /*75c0*/  LDSM.16.M88.4 R76, [R38+0x6080] ;  /* 0x00608000264c783b */ /* 0x000fea0000000200 */
[----:B------:R-:W-:Y:S02]  /*75d0*/  IMAD.MOV.U32 R54, RZ, RZ, R120 ;  /* 0x000000ffff367224 */ /* 0x000fe400078e0078 */
[----:B------:R-:W-:-:S04]  /*75e0*/  IMAD.MOV.U32 R55, RZ, RZ, R34 ;  /* 0x000000ffff377224 */ /* 0x000fc800078e0022 */
[----:B------:R-:W-:-:S04]  /*75f0*/  IMAD.WIDE R54, R5, 0x2, R54 ;  /* 0x0000000205367825 */ /* 0x000fc800078e0236 */
[----:B------:R-:W-:Y:S02]  /*7600*/  IMAD.MOV.U32 R61, RZ, RZ, R18 ;  /* 0x000000ffff3d7224 */ /* 0x000fe400078e0012 */
[----:B------:R-:W-:Y:S01]  /*7610*/  IMAD.WIDE R52, R5, 0x2, R52 ;  /* 0x0000000205347825 */ /* 0x000fe200078e0234 */
[----:B------:R-:W-:-:S03]  /*7620*/  MOV R34, R55 ;  /* 0x0000003700227202 */ /* 0x000fc60000000f00 */
[----:B------:R-:W-:Y:S02]  /*7630*/  IMAD.MOV.U32 R120, RZ, RZ, R54 ;  /* 0x000000ffff787224 */ /* 0x000fe400078e0036 */
[----:B------:R-:W-:Y:S02]  /*7640*/  IMAD.MOV.U32 R54, RZ, RZ, R124 ;  /* 0x000000ffff367224 */ /* 0x000fe400078e007c */
[----:B------:R-:W-:Y:S02]  /*7650*/  IMAD.MOV.U32 R55, RZ, RZ, R123 ;  /* 0x000000ffff377224 */ /* 0x000fe400078e007b */
[----:B------:R-:W-:-:S04]  /*7660*/  IMAD.WIDE R60, R5, 0x2, R60 ;  /* 0x00000002053c7825 */ /* 0x000fc800078e023c */
[----:B------:R-:W-:Y:S02]  /*7670*/  IMAD.MOV.U32 R35, RZ, RZ, R52 ;  /* 0x000000ffff237224 */ /* 0x000fe400078e0034 */
[----:B------:R-:W-:Y:S02]  /*7680*/  IMAD.MOV.U32 R26, RZ, RZ, R53 ;  /* 0x000000ffff1a7224 */ /* 0x000fe400078e0035 */
[----:B------:R-:W-:Y:S02]  /*7690*/  IMAD.MOV.U32 R52, RZ, RZ, R122 ;  /* 0x000000ffff347224 */ /* 0x000fe400078e007a */
[----:B------:R-:W-:Y:S02]  /*76a0*/  IMAD.MOV.U32 R53, RZ, RZ, R121 ;  /* 0x000000ffff357224 */ /* 0x000fe400078e0079 */
[----:B------:R-:W-:Y:S02]  /*76b0*/  IMAD.MOV.U32 R50, RZ, RZ, R33 ;  /* 0x000000ffff327224 */ /* 0x000fe400078e0021 */
[----:B------:R-:W-:-:S02]  /*76c0*/  IMAD.MOV.U32 R51, RZ, RZ, R32 ;  /* 0x000000ffff337224 */ /* 0x000fc400078e0020 */
[----:B------:R-:W-:Y:S02]  /*76d0*/  IMAD.MOV.U32 R48, RZ, RZ, R17 ;  /* 0x000000ffff307224 */ /* 0x000fe400078e0011 */
[----:B------:R-:W-:Y:S02]  /*76e0*/  IMAD.MOV.U32 R49, RZ, RZ, R22 ;  /* 0x000000ffff317224 */ /* 0x000fe400078e0016 */
[----:B------:R-:W-:Y:S01]  /*76f0*/  IMAD.WIDE R54, R5, 0x2, R54 ;  /* 0x0000000205367825 */ /* 0x000fe200078e0236 */
[----:B------:R-:W-:-:S03]  /*7700*/  MOV R18, R61 ;  /* 0x0000003d00127202 */ /* 0x000fc60000000f00 */
[----:B------:R-:W-:Y:S02]  /*7710*/  IMAD.MOV.U32 R10, RZ, RZ, R60 ;  /* 0x000000ffff0a7224 */ /* 0x000fe400078e003c */
[----:B------:R-:W-:-:S04]  /*7720*/  IMAD.WIDE R52, R5, 0x2, R52 ;  /* 0x0000000205347825 */ /* 0x000fc800078e0234 */
[----:B------:R-:W-:Y:S02]  /*7730*/  IMAD.MOV.U32 R60, RZ, RZ, R12 ;  /* 0x000000ffff3c7224 */ /* 0x000fe400078e000c */
[----:B------:R-:W-:Y:S02]  /*7740*/  IMAD.MOV.U32 R61, RZ, RZ, R20 ;  /* 0x000000ffff3d7224 */ /* 0x000fe400078e0014 */
[----:B------:R-:W-:-:S04]  /*7750*/  IMAD.WIDE R50, R5, 0x2, R50 ;  /* 0x0000000205327825 */ /* 0x000fc800078e0232 */
[----:B------:R-:W-:-:S04]  /*7760*/  IMAD.WIDE R48, R5, 0x2, R48 ;  /* 0x0000000205307825 */ /* 0x000fc800078e0230 */
[----:B------:R-:W-:Y:S02]  /*7770*/  IMAD.MOV.U32 R124, RZ, RZ, R54 ;  /* 0x000000ffff7c7224 */ /* 0x000fe400078e0036 */
[----:B------:R-:W-:Y:S02]  /*7780*/  IMAD.MOV.U32 R123, RZ, RZ, R55 ;  /* 0x000000ffff7b7224 */ /* 0x000fe400078e0037 */
[----:B------:R-:W-:Y:S02]  /*7790*/  IMAD.MOV.U32 R54, RZ, RZ, R130 ;  /* 0x000000ffff367224 */ /* 0x000fe400078e0082 */
[----:B------:R-:W-:Y:S02]  /*77a0*/  IMAD.MOV.U32 R55, RZ, RZ, R129 ;  /* 0x000000ffff377224 */ /* 0x000fe400078e0081 */
[----:B------:R-:W-:Y:S02]  /*77b0*/  IMAD.MOV.U32 R122, RZ, RZ, R52 ;  /* 0x000000ffff7a7224 */ /* 0x000fe400078e0034 */
[----:B------:R-:W-:-:S02]  /*77c0*/  IMAD.MOV.U32 R121, RZ, RZ, R53 ;  /* 0x000000ffff797224 */ /* 0x000fc400078e0035 */
[----:B------:R-:W-:-:S04]  /*77d0*/  IMAD.WIDE R60, R5, 0x2, R60 ;  /* 0x00000002053c7825 */ /* 0x000fc800078e023c */
[----:B------:R-:W-:Y:S02]  /*77e0*/  IMAD.MOV.U32 R52, RZ, RZ, R126 ;  /* 0x000000ffff347224 */ /* 0x000fe400078e007e */
[----:B------:R-:W-:Y:S02]  /*77f0*/  IMAD.MOV.U32 R53, RZ, RZ, R125 ;  /* 0x000000ffff357224 */ /* 0x000fe400078e007d */
[----:B------:R-:W-:Y:S02]  /*7800*/  IMAD.MOV.U32 R33, RZ, RZ, R50 ;  /* 0x000000ffff217224 */ /* 0x000fe400078e0032 */
[----:B------:R-:W-:Y:S02]  /*7810*/  IMAD.MOV.U32 R32, RZ, RZ, R51 ;  /* 0x000000ffff207224 */ /* 0x000fe400078e0033 */
[----:B------:R-:W-:Y:S02]  /*7820*/  IMAD.MOV.U32 R17, RZ, RZ, R48 ;  /* 0x000000ffff117224 */ /* 0x000fe400078e0030 */
[----:B------:R-:W-:-:S02]  /*7830*/  IMAD.MOV.U32 R22, RZ, RZ, R49 ;  /* 0x000000ffff167224 */ /* 0x000fc400078e0031 */
[----:B------:R-:W0:Y:S01]  /*7840*/  LDSM.16.MT88.4 R48, [R8+0xb000] ;  /* 0x00b000000830783b */ /* 0x000e220000004200 */
[----:B------:R-:W-:-:S04]  /*7850*/  IMAD.WIDE R54, R5, 0x2, R54 ;  /* 0x0000000205367825 */ /* 0x000fc800078e0236 */
[----:B------:R-:W-:Y:S02]  /*7860*/  IMAD.MOV.U32 R12, RZ, RZ, R60 ;  /* 0x000000ffff0c7224 */ /* 0x000fe400078e003c */
[----:B------:R-:W-:Y:S02]  /*7870*/  IMAD.MOV.U32 R20, RZ, RZ, R61 ;  /* 0x000000ffff147224 */ /* 0x000fe400078e003d */
[----:B------:R-:W-:-:S04]  /*7880*/  IMAD.WIDE R52, R5, 0x2, R52 ;  /* 0x0000000205347825 */ /* 0x000fc800078e0234 */
[----:B------:R-:W-:Y:S02]  /*7890*/  IMAD.MOV.U32 R60, RZ, RZ, R31 ;  /* 0x000000ffff3c7224 */ /* 0x000fe400078e001f */
[----:B------:R-:W-:Y:S02]  /*78a0*/  IMAD.MOV.U32 R61, RZ, RZ, R29 ;  /* 0x000000ffff3d7224 */ /* 0x000fe400078e001d */
[----:B------:R-:W-:Y:S01]  /*78b0*/  IMAD.MOV.U32 R129, RZ, RZ, R55 ;  /* 0x000000ffff817224 */ /* 0x000fe200078e0037 */
[----:B------:R-:W-:Y:S01]  /*78c0*/  MOV R55, R133 ;  /* 0x0000008500377202 */ /* 0x000fe20000000f00 */
[----:B------:R-:W-:Y:S02]  /*78d0*/  IMAD.MOV.U32 R130, RZ, RZ, R54 ;  /* 0x000000ffff827224 */ /* 0x000fe400078e0036 */
[----:B------:R-:W-:Y:S02]  /*78e0*/  IMAD.MOV.U32 R126, RZ, RZ, R52 ;  /* 0x000000ffff7e7224 */ /* 0x000fe400078e0034 */
[----:B------:R-:W-:-:S02]  /*78f0*/  IMAD.MOV.U32 R125, RZ, RZ, R53 ;  /* 0x000000ffff7d7224 */ /* 0x000fc400078e0035 */
[----:B------:R-:W-:Y:S02]  /*7900*/  IMAD.MOV.U32 R54, RZ, RZ, R134 ;  /* 0x000000ffff367224 */ /* 0x000fe400078e0086 */
[----:B------:R-:W-:-:S04]  /*7910*/  IMAD.WIDE R60, R5, 0x2, R60 ;  /* 0x00000002053c7825 */ /* 0x000fc800078e023c */
[----:B------:R-:W-:Y:S02]  /*7920*/  IMAD.MOV.U32 R52, RZ, RZ, R132 ;  /* 0x000000ffff347224 */ /* 0x000fe400078e0084 */
[----:B------:R-:W-:Y:S02]  /*7930*/  IMAD.MOV.U32 R53, RZ, RZ, R131 ;  /* 0x000000ffff357224 */ /* 0x000fe400078e0083 */
[----:B------:R-:W-:-:S04]  /*7940*/  IMAD.WIDE R54, R5, 0x2, R54 ;  /* 0x0000000205367825 */ /* 0x000fc800078e0236 */
        /* <DEDUP_REMOVED lines=26> */
[----:B------:R-:W-:Y:S02]  /*7af0*/  IMAD.MOV.U32 R52, RZ, RZ, R139 ;  /* 0x000000ffff347224 */ /* 0x000fe400078e008b */
[----:B------:R-:W-:Y:S02]  /*7b00*/  IMAD.MOV.U32 R53, RZ, RZ, R138 ;  /* 0x000000ffff357224 */ /* 0x000fe400078e008a */
[----:B------:R-:W-:-:S04]  /*7b10*/  IMAD.WIDE R60, R5, 0x2, R60 ;  /* 0x00000002053c7825 */ /* 0x000fc800078e023c */
[----:B------:R-:W-:-:S04]  /*7b20*/  IMAD.WIDE R54, R5, 0x2, R54 ;  /* 0x0000000205367825 */ /* 0x000fc800078e0236 */
[----:B------:R-:W-:-:S04]  /*7b30*/  IMAD.WIDE R52, R5, 0x2, R52 ;  /* 0x0000000205347825 */ /* 0x000fc800078e0234 */
[----:B------:R-:W-:Y:S02]  /*7b40*/  IMAD.MOV.U32 R209, RZ, RZ, R60 ;  /* 0x000000ffffd17224 */ /* 0x000fe400078e003c */
[----:B------:R-:W-:Y:S02]  /*7b50*/  IMAD.MOV.U32 R142, RZ, RZ, R61 ;  /* 0x000000ffff8e7224 */ /* 0x000fe400078e003d */
[----:B------:R-:W-:Y:S02]  /*7b60*/  IMAD.MOV.U32 R60, RZ, RZ, R210 ;  /* 0x000000ffff3c7224 */ /* 0x000fe400078e00d2 */
[----:B------:R-:W-:Y:S01]  /*7b70*/  IMAD.MOV.U32 R61, RZ, RZ, R147 ;  /* 0x000000ffff3d7224 */ /* 0x000fe200078e0093 */
[----:B------:R-:W-:Y:S01]  /*7b80*/  MOV R140, R55 ;  /* 0x00000037008c7202 */ /* 0x000fe20000000f00 */
[----:B------:R-:W-:Y:S02]  /*7b90*/  IMAD.MOV.U32 R139, RZ, RZ, R52 ;  /* 0x000000ffff8b7224 */ /* 0x000fe400078e0034 */
[----:B------:R-:W-:-:S02]  /*7ba0*/  IMAD.MOV.U32 R138, RZ, RZ, R53 ;  /* 0x000000ffff8a7224 */ /* 0x000fc400078e0035 */
[----:B------:R-:W-:Y:S02]  /*7bb0*/  IMAD.MOV.U32 R141, RZ, RZ, R54 ;  /* 0x000000ffff8d7224 */ /* 0x000fe400078e0036 */
[----:B------:R-:W-:Y:S02]  /*7bc0*/  IMAD.MOV.U32 R52, RZ, RZ, R144 ;  /* 0x000000ffff347224 */ /* 0x000fe400078e0090 */
[----:B------:R-:W-:Y:S02]  /*7bd0*/  IMAD.MOV.U32 R53, RZ, RZ, R143 ;  /* 0x000000ffff357224 */ /* 0x000fe400078e008f */
[----:B------:R-:W-:Y:S02]  /*7be0*/  IMAD.MOV.U32 R54, RZ, RZ, R146 ;  /* 0x000000ffff367224 */ /* 0x000fe400078e0092 */
[----:B------:R-:W-:Y:S02]  /*7bf0*/  IMAD.MOV.U32 R55, RZ, RZ, R145 ;  /* 0x000000ffff377224 */ /* 0x000fe400078e0091 */
[C---:B------:R-:W-:Y:S01]  /*7c00*/  IMAD.WIDE R60, R5.reuse, 0x2, R60 ;  /* 0x00000002053c7825 */ /* 0x040fe200078e023c */
[----:B0-----:R-:W-:Y:S03]  /*7c10*/  HMMA.16816.F32.BF16 R80, R48, R116, R80 ;  /* 0x000000743050723c */ /* 0x001fe60000041850 */
[----:B------:R-:W-:-:S04]  /*7c20*/  IMAD.WIDE R52, R5, 0x2, R52 ;  /* 0x0000000205347825 */ /* 0x000fc800078e0234 */
[----:B------:R-:W-:Y:S01]  /*7c30*/  IMAD.WIDE R54, R5, 0x2, R54 ;  /* 0x0000000205367825 */ /* 0x000fe200078e0236 */
[C---:B------:R-:W-:Y:S03]  /*7c40*/  HMMA.16816.F32.BF16 R64, R48.reuse, R108, R64 ;  /* 0x0000006c3040723c */ /* 0x040fe60000041840 */
[----:B------:R-:W-:Y:S02]  /*7c50*/  IMAD.MOV.U32 R210, RZ, RZ, R60 ;  /* 0x000000ffffd27224 */ /* 0x000fe400078e003c */
[----:B------:R-:W-:Y:S02]  /*7c60*/  IMAD.MOV.U32 R147, RZ, RZ, R61 ;  /* 0x000000ffff937224 */ /* 0x000fe400078e003d */
[----:B------:R-:W-:Y:S01]  /*7c70*/  IMAD.MOV.U32 R60, RZ, RZ, R186 ;  /* 0x000000ffff3c7224 */ /* 0x000fe200078e00ba */
[----:B------:R-:W-:Y:S01]  /*7c80*/  HMMA.16816.F32.BF16 R72, R48, R100, R72 ;  /* 0x000000643048723c */ /* 0x000fe20000041848 */
[----:B------:R-:W-:-:S02]  /*7c90*/  IMAD.MOV.U32 R61, RZ, RZ, R150 ;  /* 0x000000ffff3d7224 */ /* 0x000fc400078e0096 */
[----:B------:R-:W-:Y:S02]  /*7ca0*/  IMAD.MOV.U32 R144, RZ, RZ, R52 ;  /* 0x000000ffff907224 */ /* 0x000fe400078e0034 */
[----:B------:R-:W-:-:S03]  /*7cb0*/  IMAD.MOV.U32 R143, RZ, RZ, R53 ;  /* 0x000000ffff8f7224 */ /* 0x000fc600078e0035 */
[----:B------:R-:W-:Y:S01]  /*7cc0*/  HMMA.16816.F32.BF16 R56, R48, R76, R56 ;  /* 0x0000004c3038723c */ /* 0x000fe20000041838 */
[----:B------:R-:W0:Y:S01]  /*7cd0*/  LDSM.16.MT88.4 R48, [R11+0xb000] ;  /* 0x00b000000b30783b */ /* 0x000e220000004200 */
[----:B------:R-:W-:Y:S02]  /*7ce0*/  IMAD.MOV.U32 R146, RZ, RZ, R54 ;  /* 0x000000ffff927224 */ /* 0x000fe400078e0036 */
[----:B------:R-:W-:Y:S02]  /*7cf0*/  IMAD.MOV.U32 R145, RZ, RZ, R55 ;  /* 0x000000ffff917224 */ /* 0x000fe400078e0037 */
[----:B------:R-:W-:Y:S02]  /*7d00*/  IMAD.MOV.U32 R54, RZ, RZ, R149 ;  /* 0x000000ffff367224 */ /* 0x000fe400078e0095 */
        /* <DEDUP_REMOVED lines=14> */
[----:B------:R-:W-:Y:S01]  /*7df0*/  IMAD.WIDE R60, R5, 0x2, R60 ;  /* 0x00000002053c7825 */ /* 0x000fe200078e023c */
[----:B------:R-:W1:Y:S03]  /*7e00*/  LDSM.16.MT88.4 R52, [R8+0xb800] ;  /* 0x00b800000834783b */ /* 0x000e660000004200 */
[----:B------:R-:W-:Y:S01]  /*7e10*/  IMAD.MOV.U32 R188, RZ, RZ, R61 ;  /* 0x000000ffffbc7224 */ /* 0x000fe200078e003d */
[----:B------:R-:W-:Y:S01]  /*7e20*/  MOV R61, R190 ;  /* 0x000000be003d7202 */ /* 0x000fe20000000f00 */
[----:B------:R-:W-:Y:S02]  /*7e30*/  IMAD.MOV.U32 R212, RZ, RZ, R60 ;  /* 0x000000ffffd47224 */ /* 0x000fe400078e003c */
[----:B------:R-:W-:-:S04]  /*7e40*/  IMAD.MOV.U32 R60, RZ, RZ, R213 ;  /* 0x000000ffff3c7224 */ /* 0x000fc800078e00d5 */
[----:B------:R-:W-:-:S04]  /*7e50*/  IMAD.WIDE R60, R5, 0x2, R60 ;  /* 0x00000002053c7825 */ /* 0x000fc800078e023c */
[----:B------:R-:W-:Y:S02]  /*7e60*/  IMAD.MOV.U32 R213, RZ, RZ, R60 ;  /* 0x000000ffffd57224 */ /* 0x000fe400078e003c */
[----:B------:R-:W-:Y:S02]  /*7e70*/  IMAD.MOV.U32 R190, RZ, RZ, R61 ;  /* 0x000000ffffbe7224 */ /* 0x000fe400078e003d */
[----:B------:R-:W-:Y:S02]  /*7e80*/  IMAD.MOV.U32 R60, RZ, RZ, R192 ;  /* 0x000000ffff3c7224 */ /* 0x000fe400078e00c0 */
[----:B------:R-:W-:-:S04]  /*7e90*/  IMAD.MOV.U32 R61, RZ, RZ, R161 ;  /* 0x000000ffff3d7224 */ /* 0x000fc800078e00a1 */
[----:B------:R-:W-:-:S04]  /*7ea0*/  IMAD.WIDE R60, R5, 0x2, R60 ;  /* 0x00000002053c7825 */ /* 0x000fc800078e023c */
[----:B------:R-:W-:Y:S02]  /*7eb0*/  IMAD.MOV.U32 R192, RZ, RZ, R60 ;  /* 0x000000ffffc07224 */ /* 0x000fe400078e003c */
[----:B------:R-:W-:Y:S02]  /*7ec0*/  IMAD.MOV.U32 R161, RZ, RZ, R61 ;  /* 0x000000ffffa17224 */ /* 0x000fe400078e003d */
[----:B------:R-:W-:Y:S02]  /*7ed0*/  IMAD.MOV.U32 R60, RZ, RZ, R214 ;  /* 0x000000ffff3c7224 */ /* 0x000fe400078e00d6 */
[----:B------:R-:W-:Y:S01]  /*7ee0*/  IMAD.MOV.U32 R61, RZ, RZ, R193 ;  /* 0x000000ffff3d7224 */ /* 0x000fe200078e00c1 */
[----:B0-----:R-:W-:Y:S03]  /*7ef0*/  HMMA.16816.F32.BF16 R88, R48, R116, R88 ;  /* 0x000000743058723c */ /* 0x001fe60000041858 */
[----:B------:R-:W-:-:S05]  /*7f00*/  IMAD.WIDE R60, R5, 0x2, R60 ;  /* 0x00000002053c7825 */ /* 0x000fca00078e023c */
[----:B------:R-:W-:Y:S01]  /*7f10*/  HMMA.16816.F32.BF16 R84, R48, R108, R84 ;  /* 0x0000006c3054723c */ /* 0x000fe20000041854 */
[----:B------:R-:W-:Y:S02]  /*7f20*/  IMAD.MOV.U32 R214, RZ, RZ, R60 ;  /* 0x000000ffffd67224 */ /* 0x000fe400078e003c */
[----:B------:R-:W-:-:S05]  /*7f30*/  IMAD.MOV.U32 R193, RZ, RZ, R61 ;  /* 0x000000ffffc17224 */ /* 0x000fca00078e003d */
[----:B------:R-:W-:Y:S01]  /*7f40*/  HMMA.16816.F32.BF16 R68, R48, R100, R68 ;  /* 0x000000643044723c */ /* 0x000fe20000041844 */
[----:B------:R-:W-:Y:S02]  /*7f50*/  IMAD.MOV.U32 R60, RZ, RZ, R169 ;  /* 0x000000ffff3c7224 */ /* 0x000fe400078e00a9 */
[----:B------:R-:W-:-:S05]  /*7f60*/  IMAD.MOV.U32 R61, RZ, RZ, R168 ;  /* 0x000000ffff3d7224 */ /* 0x000fca00078e00a8 */
[----:B------:R-:W-:Y:S01]  /*7f70*/  HMMA.16816.F32.BF16 R44, R48, R76, R44 ;  /* 0x0000004c302c723c */ /* 0x000fe2000004182c */
[----:B------:R-:W0:Y:S01]  /*7f80*/  LDSM.16.MT88.4 R48, [R11+0xb800] ;  /* 0x00b800000b30783b */ /* 0x000e220000004200 */
[----:B------:R-:W-:Y:S02]  /*7f90*/  IMAD.MOV.U32 R62, RZ, RZ, R154 ;  /* 0x000000ffff3e7224 */ /* 0x000fe400078e009a */
[----:B------:R-:W-:Y:S02]  /*7fa0*/  IMAD.MOV.U32 R63, RZ, RZ, R153 ;  /* 0x000000ffff3f7224 */ /* 0x000fe400078e0099 */
[C---:B------:R-:W-:Y:S02]  /*7fb0*/  IMAD.WIDE R60, R5.reuse, 0x2, R60 ;  /* 0x00000002053c7825 */ /* 0x040fe400078e023c */
[----:B-1----:R-:W-:Y:S02]  /*7fc0*/  HMMA.16816.F32.BF16 R80, R52, R118, R80 ;  /* 0x000000763450723c */ /* 0x002fe40000041850 */
[----:B------:R-:W-:-:S04]  /*7fd0*/  IMAD.WIDE R62, R5, 0x2, R62 ;  /* 0x00000002053e7825 */ /* 0x000fc800078e023e */
[----:B------:R-:W-:Y:S02]  /*7fe0*/  IMAD.MOV.U32 R169, RZ, RZ, R60 ;  /* 0x000000ffffa97224 */ /* 0x000fe400078e003c */
[----:B------:R-:W-:Y:S01]  /*7ff0*/  HMMA.16816.F32.BF16 R64, R52, R110, R64 ;  /* 0x0000006e3440723c */ /* 0x000fe20000041840 */
[----:B------:R-:W-:Y:S02]  /*8000*/  IMAD.MOV.U32 R168, RZ, RZ, R61 ;  /* 0x000000ffffa87224 */ /* 0x000fe400078e003d */
[----:B------:R-:W-:Y:S02]  /*8010*/  IMAD.MOV.U32 R60, RZ, RZ, R195 ;  /* 0x000000ffff3c7224 */ /* 0x000fe400078e00c3 */
[----:B------:R-:W-:-:S03]  /*8020*/  IMAD.MOV.U32 R61, RZ, RZ, R173 ;  /* 0x000000ffff3d7224 */ /* 0x000fc600078e00ad */
[----:B------:R-:W-:Y:S01]  /*8030*/  HMMA.16816.F32.BF16 R72, R52, R102, R72 ;  /* 0x000000663448723c */ /* 0x000fe20000041848 */
[----:B------:R-:W-:Y:S02]  /*8040*/  IMAD.MOV.U32 R154, RZ, RZ, R62 ;  /* 0x000000ffff9a7224 */ /* 0x000fe400078e003e */
[----:B------:R-:W-:Y:S02]  /*8050*/  IMAD.MOV.U32 R153, RZ, RZ, R63 ;  /* 0x000000ffff997224 */ /* 0x000fe400078e003f */
[----:B------:R-:W-:-:S03]  /*8060*/  IMAD.MOV.U32 R62, RZ, RZ, R156 ;  /* 0x000000ffff3e7224 */ /* 0x000fc600078e009c */
[----:B------:R-:W-:Y:S01]  /*8070*/  HMMA.16816.F32.BF16 R52, R52, R78, R56 ;  /* 0x0000004e3434723c */ /* 0x000fe20000041838 */
[----:B------:R-:W-:Y:S02]  /*8080*/  IMAD.MOV.U32 R63, RZ, RZ, R155 ;  /* 0x000000ffff3f7224 */ /* 0x000fe400078e009b */
[----:B------:R-:W-:-:S04]  /*8090*/  IMAD.WIDE R60, R5, 0x2, R60 ;  /* 0x00000002053c7825 */ /* 0x000fc800078e023c */
[----:B------:R-:W-:Y:S01]  /*80a0*/  MOV R58, R172 ;  /* 0x000000ac003a7202 */ /* 0x000fe20000000f00 */
[----:B------:R-:W-:Y:S02]  /*80b0*/  IMAD.MOV.U32 R59, RZ, RZ, R171 ;  /* 0x000000ffff3b7224 */ /* 0x000fe400078e00ab */
[----:B------:R-:W-:Y:S02]  /*80c0*/  IMAD.MOV.U32 R56, RZ, RZ, R215 ;  /* 0x000000ffff387224 */ /* 0x000fe400078e00d7 */
[----:B------:R-:W-:Y:S02]  /*80d0*/  IMAD.MOV.U32 R57, RZ, RZ, R196 ;  /* 0x000000ffff397224 */ /* 0x000fe400078e00c4 */
[----:B------:R-:W-:Y:S01]  /*80e0*/  IMAD.WIDE R62, R5, 0x2, R62 ;  /* 0x00000002053e7825 */ /* 0x000fe200078e023e */
[----:B------:R-:W-:-:S03]  /*80f0*/  MOV R77, R164 ;  /* 0x000000a4004d7202 */ /* 0x000fc60000000f00 */
        /* <DEDUP_REMOVED lines=21> */
[----:B------:R-:W-:-:S04]  /*8250*/  IMAD.WIDE R60, R5, 0x2, R60 ;  /* 0x00000002053c7825 */ /* 0x000fc800078e023c */
[----:B------:R-:W-:Y:S01]  /*8260*/  IMAD.WIDE R76, R5, 0x2, R76 ;  /* 0x00000002054c7825 */ /* 0x000fe200078e024c */
[----:B------:R-:W-:-:S03]  /*8270*/  MOV R176, R61 ;  /* 0x0000003d00b07202 */ /* 0x000fc60000000f00 */
[----:B------:R-:W-:Y:S01]  /*8280*/  IMAD.WIDE R92, R5, 0x2, R92 ;  /* 0x00000002055c7825 */ /* 0x000fe200078e025c */
[----:B------:R-:W-:-:S03]  /*8290*/  IADD3 R37, R37, -0x1, RZ ;  /* 0xffffffff25257810 */ /* 0x000fc60007ffe0ff */
[----:B------:R-:W-:-:S04]  /*82a0*/  IMAD.WIDE R62, R5, 0x2, R62 ;  /* 0x00000002053e7825 */ /* 0x000fc800078e023e */
        /* <DEDUP_REMOVED lines=24> */
[----:B------:R-:W-:Y:S01]  /*8430*/  IMAD.MOV.U32 R57, RZ, RZ, R200 ;  /* 0x000000ffff397224 */ /* 0x000fe200078e00c8 */
[----:B------:R-:W-:Y:S01]  /*8440*/  ISETP.NE.U32.AND P0, PT, R37, RZ, PT ;  /* 0x000000ff2500720c */ /* 0x000fe20003f05070 */
[----:B------:R-:W-:-:S04]  /*8450*/  IMAD.WIDE R76, R5, 0x2, R76 ;  /* 0x00000002054c7825 */ /* 0x000fc800078e024c */
[----:B------:R-:W-:-:S04]  /*8460*/  IMAD.WIDE R60, R5, 0x2, R60 ;  /* 0x00000002053c7825 */ /* 0x000fc800078e023c */
[----:B------:R-:W-:-:S04]  /*8470*/  IMAD.WIDE R92, R5, 0x2, R92 ;  /* 0x00000002055c7825 */ /* 0x000fc800078e025c */
[----:B------:R-:W-:-:S04]  /*8480*/  IMAD.WIDE R62, R5, 0x2, R62 ;  /* 0x00000002053e7825 */ /* 0x000fc800078e023e */
[----:B------:R-:W-:-:S04]  /*8490*/  IMAD.WIDE R58, R5, 0x2, R58 ;  /* 0x00000002053a7825 */ /* 0x000fc800078e023a */
[----:B------:R-:W-:-:S04]  /*84a0*/  IMAD.WIDE R56, R5, 0x2, R56 ;  /* 0x0000000205387825 */ /* 0x000fc800078e0238 */
[----:B------:R-:W-:Y:S02]  /*84b0*/  IMAD.MOV.U32 R194, RZ, RZ, R76 ;  /* 0x000000ffffc27224 */ /* 0x000fe400078e004c */
[----:B------:R-:W-:Y:S02]  /*84c0*/  IMAD.MOV.U32 R170, RZ, RZ, R77 ;  /* 0x000000ffffaa7224 */ /* 0x000fe400078e004d */
[----:B------:R-:W-:Y:S01]  /*84d0*/  IMAD.MOV.U32 R199, RZ, RZ, R60 ;  /* 0x000000ffffc77224 */ /* 0x000fe200078e003c */
[----:B0-----:R-:W-:Y:S01]  /*84e0*/  HMMA.16816.F32.BF16 R76, R48, R78, R44 ;  /* 0x0000004e304c723c */ /* 0x001fe2000004182c */
        /* <DEDUP_REMOVED lines=23> */
[----:B------:R-:W-:Y:S02]  /*8660*/  IMAD.MOV.U32 R113, RZ, RZ, c[0x0][0x188] ;  /* 0x00006200ff717624 */ /* 0x000fe400078e00ff */
[C---:B------:R-:W-:Y:S01]  /*8670*/  IMAD.WIDE R60, R5.reuse, 0x2, R60 ;  /* 0x00000002053c7825 */ /* 0x040fe200078e023c */
[----:B------:R-:W-:Y:S01]  /*8680*/  HMMA.16816.F32.BF16 R116, R48, R118, R88 ;  /* 0x000000763074723c */ /* 0x000fe20000041858 */
[----:B------:R-:W-:Y:S02]  /*8690*/  UIADD3 UR4, UR4, -0x80, URZ ;  /* 0xffffff8004047890 */ /* 0x000fe4000fffe03f */
[----:B------:R-:W-:-:S04]  /*86a0*/  IMAD.WIDE R92, R5, 0x2, R92 ;  /* 0x00000002055c7825 */ /* 0x000fc800078e025c */
[C---:B------:R-:W-:Y:S01]  /*86b0*/  IMAD.WIDE R62, R5.reuse, 0x2, R62 ;  /* 0x00000002053e7825 */ /* 0x040fe200078e023e */
[----:B------:R-:W-:Y:S03]  /*86c0*/  HMMA.16816.F32.BF16 R108, R48, R110, R84 ;  /* 0x0000006e306c723c */ /* 0x000fe60000041854 */
[----:B------:R-:W-:-:S04]  /*86d0*/  IMAD.WIDE R58, R5, 0x2, R58 ;  /* 0x00000002053a7825 */ /* 0x000fc800078e023a */
[----:B------:R-:W-:Y:S01]  /*86e0*/  IMAD.WIDE R56, R5, 0x2, R56 ;  /* 0x0000000205387825 */ /* 0x000fe200078e0238 */
[----:B------:R-:W-:Y:S03]  /*86f0*/  HMMA.16816.F32.BF16 R100, R48, R102, R68 ;  /* 0x000000663064723c */ /* 0x000fe60000041844 */
[----:B------:R-:W-:Y:S02]  /*8700*/  IMAD.SHL.U32 R113, R113, 0x80, RZ ;  /* 0x0000008071717824 */ /* 0x000fe400078e00ff */
[----:B------:R-:W-:-:S04]  /*8710*/  IMAD.WIDE R46, R5, 0x2, R46 ;  /* 0x00000002052e7825 */ /* 0x000fc800078e022e */
[----:B------:R-:W-:Y:S01]  /*8720*/  IMAD.WIDE R44, R5, 0x2, R44 ;  /* 0x00000002052c7825 */ /* 0x000fe200078e022c */
[----:B------:R-:W-:-:S03]  /*8730*/  MOV R183, R60 ;  /* 0x0000003c00b77202 */ /* 0x000fc60000000f00 */
        /* <DEDUP_REMOVED lines=9> */
[----:B------:R-:W-:-:S04]  /*87d0*/  IMAD.WIDE R42, R113, 0x2, R42 ;  /* 0x00000002712a7825 */ /* 0x000fc800078e022a */
[----:B------:R-:W-:Y:S02]  /*87e0*/  IMAD.MOV.U32 R203, RZ, RZ, R46 ;  /* 0x000000ffffcb7224 */ /* 0x000fe400078e002e */
[----:B------:R-:W-:Y:S02]  /*87f0*/  IMAD.MOV.U32 R184, RZ, RZ, R47 ;  /* 0x000000ffffb87224 */ /* 0x000fe400078e002f */
[----:B------:R-:W-:Y:S02]  /*8800*/  IMAD.MOV.U32 R204, RZ, RZ, R44 ;  /* 0x000000ffffcc7224 */ /* 0x000fe400078e002c */
[----:B------:R-:W-:Y:S01]  /*8810*/  IMAD.MOV.U32 R185, RZ, RZ, R45 ;  /* 0x000000ffffb97224 */ /* 0x000fe200078e002d */
[----:B------:R-:W-:Y:S01]  /*8820*/  @!P0 CALL.REL.NOINC `(.L_x_2) ;  /* 0x0000001000008944 */ /* 0x000fe20003c00000 */
[----:B------:R-:W-:Y:S05]  /*8830*/  BRA `(.L_x_3) ;  /* 0xffffc4f000007947 */ /* 0x000fea000383ffff */
.L_x_2:
[----:B------:R-:W-:Y:S02]  /*8840*/  F2FP.BF16.PACK_AB R2, R111, R119 ;  /* 0x000000776f02723e */ /* 0x000fe400000010ff */
[----:B------:R-:W-:Y:S02]  /*8850*/  F2FP.BF16.PACK_AB R4, R67, R83 ;  /* 0x000000534304723e */ /* 0x000fe400000010ff */
[----:B------:R-:W-:-:S02]  /*8860*/  F2FP.BF16.PACK_AB R6, R109, R117 ;  /* 0x000000756d06723e */ /* 0x000fc400000010ff */
[----:B------:R-:W-:Y:S02]  /*8870*/  F2FP.BF16.PACK_AB R8, R65, R81 ;  /* 0x000000514108723e */ /* 0x000fe400000010ff */
[----:B------:R-:W-:Y:S02]  /*8880*/  F2FP.BF16.PACK_AB R3, R79, R103 ;  /* 0x000000674f03723e */ /* 0x000fe400000010ff */
[----:B------:R-:W-:Y:S02]  /*8890*/  F2FP.BF16.PACK_AB R111, R78, R102 ;  /* 0x000000664e6f723e */ /* 0x000fe400000010ff */
        /* <DEDUP_REMOVED lines=10> */
.L_x_1:
[----:B------:R-:W0:Y:S01]  /*8940*/  S2R R16, SR_TID.X ;  /* 0x0000000000107919 */ /* 0x000e220000002100 */
[C---:B------:R-:W-:Y:S01]  /*8950*/  ISETP.GE.AND P0, PT, R223.reuse, c[0x0][0x178], PT ;  /* 0x00005e00df007a0c */ /* 0x040fe20003f06270 */
[----:B------:R-:W-:Y:S01]  /*8960*/  IMAD R223, R223, c[0x0][0x194], RZ ;  /* 0x00006500dfdf7a24 */ /* 0x000fe200078e02ff */
[C-C-:B------:R-:W-:Y:S01]  /*8970*/  LOP3.LUT R17, R218.reuse, 0x68, R0.reuse, 0xfe, !PT ;  /* 0x00000068da117812 */ /* 0x140fe200078efe00 */
[----:B------:R-:W-:Y:S01]  /*8980*/  BAR.SYNC.DEFER_BLOCKING 0x0 ;  /* 0x0000000000007b1d */ /* 0x000fe20000010000 */
[C-C-:B------:R-:W-:Y:S02]  /*8990*/  LOP3.LUT R18, R218.reuse, 0x64, R0.reuse, 0xfe, !PT ;  /* 0x00000064da127812 */ /* 0x140fe400078efe00 */
[----:B------:R-:W-:Y:S02]  /*89a0*/  LEA R55, P2, R223, c[0x0][0x170], 0x1 ;  /* 0x00005c00df377a11 */ /* 0x000fe400078408ff */
[C-C-:B------:R-:W-:Y:S01]  /*89b0*/  LOP3.LUT R19, R218.reuse, 0x60, R0.reuse, 0xfe, !PT ;  /* 0x00000060da137812 */ /* 0x140fe200078efe00 */
[----:B------:R-:W1:Y:S01]  /*89c0*/  S2R R15, SR_TID.X ;  /* 0x00000000000f7919 */ /* 0x000e620000002100 */
[----:B------:R-:W-:-:S02]  /*89d0*/  LOP3.LUT R20, R218, 0x5c, R0, 0xfe, !PT ;  /* 0x0000005cda147812 */ /* 0x000fc400078efe00 */
[C-C-:B------:R-:W-:Y:S02]  /*89e0*/  LOP3.LUT R21, R218.reuse, 0x58, R0.reuse, 0xfe, !PT ;  /* 0x00000058da157812 */ /* 0x140fe400078efe00 */
[C-C-:B------:R-:W-:Y:S02]  /*89f0*/  LOP3.LUT R22, R218.reuse, 0x54, R0.reuse, 0xfe, !PT ;  /* 0x00000054da167812 */ /* 0x140fe400078efe00 */
[C-C-:B------:R-:W-:Y:S02]  /*8a00*/  LOP3.LUT R23, R218.reuse, 0x50, R0.reuse, 0xfe, !PT ;  /* 0x00000050da177812 */ /* 0x140fe400078efe00 */
[C-C-:B------:R-:W-:Y:S02]  /*8a10*/  LOP3.LUT R24, R218.reuse, 0x4c, R0.reuse, 0xfe, !PT ;  /* 0x0000004cda187812 */ /* 0x140fe400078efe00 */
[C-C-:B------:R-:W-:Y:S02]  /*8a20*/  LOP3.LUT R25, R218.reuse, 0x48, R0.reuse, 0xfe, !PT ;  /* 0x00000048da197812 */ /* 0x140fe400078efe00 */
[----:B------:R-:W-:Y:S01]  /*8a30*/  LOP3.LUT R26, R218, 0x44, R0, 0xfe, !PT ;  /* 0x00000044da1a7812 */ /* 0x000fe200078efe00 */
[C---:B0-----:R-:W-:Y:S01]  /*8a40*/  IMAD.SHL.U32 R11, R16.reuse, 0x4, RZ ;  /* 0x00000004100b7824 */ /* 0x041fe200078e00ff */
[----:B------:R-:W-:Y:S01]  /*8a50*/  SHF.R.S32.HI R12, RZ, 0x4, R16 ;  /* 0x00000004ff0c7819 */ /* 0x000fe20000011410 */
[----:B------:R-:W-:Y:S01]  /*8a60*/  IMAD.SHL.U32 R10, R16, 0x20, RZ ;  /* 0x00000020100a7824 */ /* 0x000fe200078e00ff */
[----:B------:R-:W-:Y:S01]  /*8a70*/  LOP3.LUT R27, R218, 0x40, R0, 0xfe, !PT ;  /* 0x00000040da1b7812 */ /* 0x000fe200078efe00 */
[C---:B------:R-:W-:Y:S01]  /*8a80*/  IMAD.SHL.U32 R13, R16.reuse, 0x10, RZ ;  /* 0x00000010100d7824 */ /* 0x040fe200078e00ff */
[----:B------:R-:W-:Y:S01]  /*8a90*/  LOP3.LUT R11, R11, 0x38, RZ, 0xc0, !PT ;  /* 0x000000380b0b7812 */ /* 0x000fe200078ec0ff */
[----:B------:R-:W-:Y:S01]  /*8aa0*/  IMAD.SHL.U32 R14, R16, 0x8, RZ ;  /* 0x00000008100e7824 */ /* 0x000fe200078e00ff */
[----:B------:R-:W-:-:S02]  /*8ab0*/  SGXT R12, R12, 0x1 ;  /* 0x000000010c0c781a */ /* 0x000fc40000000200 */
[----:B------:R-:W-:Y:S02]  /*8ac0*/  LOP3.LUT R10, R11, 0xc00, R10, 0xf8, !PT ;  /* 0x00000c000b0a7812 */ /* 0x000fe400078ef80a */
[----:B------:R-:W-:Y:S02]  /*8ad0*/  LOP3.LUT R11, R12, 0x1040, RZ, 0xc0, !PT ;  /* 0x000010400c0b7812 */ /* 0x000fe400078ec0ff */
[----:B------:R-:W-:Y:S02]  /*8ae0*/  LOP3.LUT R13, R13, 0x30, RZ, 0xc0, !PT ;  /* 0x000000300d0d7812 */ /* 0x000fe400078ec0ff */
[----:B------:R-:W-:Y:S02]  /*8af0*/  LOP3.LUT R11, R11, 0x40, R224, 0x78, !PT ;  /* 0x000000400b0b7812 */ /* 0x000fe400078e78e0 */
[----:B------:R-:W-:Y:S02]  /*8b00*/  LOP3.LUT R14, R13, 0x380, R14, 0xf8, !PT ;  /* 0x000003800d0e7812 */ /* 0x000fe400078ef80e */
[----:B------:R-:W-:-:S02]  /*8b10*/  LOP3.LUT R10, R10, R11, RZ, 0xfc, !PT ;  /* 0x0000000b0a0a7212 */ /* 0x000fc400078efcff */
[----:B-1----:R-:W-:Y:S02]  /*8b20*/  LOP3.LUT R15, R15, 0x80, RZ, 0xc0, !PT ;  /* 0x000000800f0f7812 */ /* 0x002fe400078ec0ff */
[--C-:B------:R-:W-:Y:S02]  /*8b30*/  LOP3.LUT R10, R10, 0x80, R16.reuse, 0xf8, !PT ;  /* 0x000000800a0a7812 */ /* 0x100fe400078ef810 */
[--C-:B------:R-:W-:Y:S02]  /*8b40*/  SHF.R.S32.HI R12, RZ, 0x2, R16.reuse ;  /* 0x00000002ff0c7819 */ /* 0x100fe40000011410 */
[----:B------:R-:W-:Y:S01]  /*8b50*/  LOP3.LUT R11, R10, 0x8, RZ, 0x3c, !PT ;  /* 0x000000080a0b7812 */ /* 0x000fe200078e3cff */
[----:B------:R-:W-:Y:S01]  /*8b60*/  STS.64 [R10], R64 ;  /* 0x000000400a007388 */ /* 0x000fe20000000a00 */
[----:B------:R-:W-:Y:S02]  /*8b70*/  SHF.R.S32.HI R13, RZ, 0x3, R16 ;  /* 0x00000003ff0d7819 */ /* 0x000fe40000011410 */
[----:B------:R-:W-:Y:S01]  /*8b80*/  SHF.R.U32.HI R15, RZ, 0x1, R15 ;  /* 0x00000001ff0f7819 */ /* 0x000fe2000001160f */
[----:B------:R-:W-:Y:S01]  /*8b90*/  STS.64 [R10+0x200], R8 ;  /* 0x000200080a007388 */ /* 0x000fe20000000a00 */
[----:B------:R-:W-:-:S02]  /*8ba0*/  SGXT R12, R12, 0x1 ;  /* 0x000000010c0c781a */ /* 0x000fc40000000200 */
[----:B------:R-:W-:Y:S01]  /*8bb0*/  SGXT R13, R13, 0x1 ;  /* 0x000000010d0d781a */ /* 0x000fe20000000200 */
[----:B------:R-:W-:Y:S01]  /*8bc0*/  STS.64 [R10+0x100], R108 ;  /* 0x0001006c0a007388 */ /* 0x000fe20000000a00 */
[----:B------:R-:W-:Y:S02]  /*8bd0*/  LOP3.LUT R12, R15, 0x1040, R12, 0x78, !PT ;  /* 0x000010400f0c7812 */ /* 0x000fe400078e780c */
[----:B------:R-:W-:Y:S01]  /*8be0*/  LOP3.LUT R13, R14, 0x2008, R13, 0xf8, !PT ;  /* 0x000020080e0d7812 */ /* 0x000fe200078ef80d */
[----:B------:R-:W-:Y:S01]  /*8bf0*/  STS.64 [R10+0x300], R6 ;  /* 0x000300060a007388 */ /* 0x000fe20000000a00 */
[C-C-:B------:R-:W-:Y:S02]  /*8c00*/  LOP3.LUT R14, R218.reuse, 0x78, R0.reuse, 0xfe, !PT ;  /* 0x00000078da0e7812 */ /* 0x140fe400078efe00 */
[----:B------:R-:W-:Y:S01]  /*8c10*/  LOP3.LUT R37, R13, R12, RZ, 0xfc, !PT ;  /* 0x0000000c0d257212 */ /* 0x000fe200078efcff */
[----:B------:R-:W-:Y:S01]  /*8c20*/  STS.64 [R11+0x2000], R66 ;  /* 0x002000420b007388 */ /* 0x000fe20000000a00 */
[----:B------:R-:W-:-:S02]  /*8c30*/  LOP3.LUT R13, R218, 0x7c, R0, 0xfe, !PT ;  /* 0x0000007cda0d7812 */ /* 0x000fc400078efe00 */
[----:B------:R-:W-:Y:S01]  /*8c40*/  LOP3.LUT R38, R37, 0x8, RZ, 0x3c, !PT ;  /* 0x0000000825267812 */ /* 0x000fe200078e3cff */
[----:B------:R-:W-:Y:S01]  /*8c50*/  STS.64 [R11+0x2200], R4 ;  /* 0x002200040b007388 */ /* 0x000fe20000000a00 */
[C-C-:B------:R-:W-:Y:S02]  /*8c60*/  LOP3.LUT R12, R218.reuse, 0x74, R0.reuse, 0xfe, !PT ;  /* 0x00000074da0c7812 */ /* 0x140fe400078efe00 */
[C-C-:B------:R-:W-:Y:S01]  /*8c70*/  LOP3.LUT R15, R218.reuse, 0x70, R0.reuse, 0xfe, !PT ;  /* 0x00000070da0f7812 */ /* 0x140fe200078efe00 */
[----:B------:R-:W-:Y:S01]  /*8c80*/  STS.64 [R11+0x2100], R110 ;  /* 0x0021006e0b007388 */ /* 0x000fe20000000a00 */
[C-C-:B------:R-:W-:Y:S02]  /*8c90*/  LOP3.LUT R16, R218.reuse, 0x6c, R0.reuse, 0xfe, !PT ;  /* 0x0000006cda107812 */ /* 0x140fe400078efe00 */
[C-C-:B------:R-:W-:Y:S01]  /*8ca0*/  LOP3.LUT R28, R218.reuse, 0x3c, R0.reuse, 0xfe, !PT ;  /* 0x0000003cda1c7812 */ /* 0x140fe200078efe00 */
[----:B------:R0:W-:Y:S01]  /*8cb0*/  STS.64 [R11+0x2300], R2 ;  /* 0x002300020b007388 */ /* 0x0001e20000000a00 */
[----:B------:R-:W-:-:S02]  /*8cc0*/  LOP3.LUT R29, R218, 0x38, R0, 0xfe, !PT ;  /* 0x00000038da1d7812 */ /* 0x000fc400078efe00 */
[C-C-:B------:R-:W-:Y:S01]  /*8cd0*/  LOP3.LUT R30, R218.reuse, 0x34, R0.reuse, 0xfe, !PT ;  /* 0x00000034da1e7812 */ /* 0x140fe200078efe00 */
[----:B------:R-:W-:Y:S01]  /*8ce0*/  BAR.SYNC.DEFER_BLOCKING 0x0 ;  /* 0x0000000000007b1d */ /* 0x000fe20000010000 */
[C-C-:B------:R-:W-:Y:S02]  /*8cf0*/  LOP3.LUT R31, R218.reuse, 0x30, R0.reuse, 0xfe, !PT ;  /* 0x00000030da1f7812 */ /* 0x140fe400078efe00 */
[C-C-:B------:R-:W-:Y:S02]  /*8d00*/  LOP3.LUT R32, R218.reuse, 0x2c, R0.reuse, 0xfe, !PT ;  /* 0x0000002cda207812 */ /* 0x140fe400078efe00 */
[C-C-:B------:R-:W-:Y:S02]  /*8d10*/  LOP3.LUT R33, R218.reuse, 0x28, R0.reuse, 0xfe, !PT ;  /* 0x00000028da217812 */ /* 0x140fe400078efe00 */
[C---:B------:R-:W-:Y:S02]  /*8d20*/  LOP3.LUT R34, R218.reuse, 0x24, R0, 0xfe, !PT ;  /* 0x00000024da227812 */ /* 0x040fe400078efe00 */
[----:B0-----:R-:W-:-:S02]  /*8d30*/  LOP3.LUT R2, R218, R0, RZ, 0xfc, !PT ;  /* 0x00000000da027212 */ /* 0x001fc400078efcff */
[--C-:B------:R-:W-:Y:S02]  /*8d40*/  LOP3.LUT R3, R218, 0x4, R0.reuse, 0xfe, !PT ;  /* 0x00000004da037812 */ /* 0x100fe400078efe00 */
[C---:B------:R-:W-:Y:S01]  /*8d50*/  ISETP.LT.AND P1, PT, R2.reuse, c[0x0][0x17c], !P0 ;  /* 0x00005f0002007a0c */ /* 0x040fe20004721270 */
[----:B------:R-:W-:Y:S01]  /*8d60*/  IMAD R4, R2, c[0x0][0x198], RZ ;  /* 0x0000660002047a24 */ /* 0x000fe200078e02ff */
[C-C-:B------:R-:W-:Y:S01]  /*8d70*/  LOP3.LUT R35, R218.reuse, 0x20, R0.reuse, 0xfe, !PT ;  /* 0x00000020da237812 */ /* 0x140fe200078efe00 */
[----:B------:R-:W-:Y:S01]  /*8d80*/  IMAD R5, R3, c[0x0][0x198], RZ ;  /* 0x0000660003057a24 */ /* 0x000fe200078e02ff */
[C-C-:B------:R-:W-:Y:S02]  /*8d90*/  LOP3.LUT R10, R218.reuse, 0x1c, R0.reuse, 0xfe, !PT ;  /* 0x0000001cda0a7812 */ /* 0x140fe400078efe00 */
[----:B------:R-:W-:Y:S02]  /*8da0*/  LOP3.LUT R11, R218, 0x18, R0, 0xfe, !PT ;  /* 0x00000018da0b7812 */ /* 0x000fe400078efe00 */
[----:B------:R-:W-:-:S02]  /*8db0*/  LEA.HI.X.SX32 R223, R223, c[0x0][0x174], 0x1, P2 ;  /* 0x00005d00dfdf7a11 */ /* 0x000fc400010f0eff */
[C-C-:B------:R-:W-:Y:S01]  /*8dc0*/  LOP3.LUT R8, R218.reuse, 0x14, R0.reuse, 0xfe, !PT ;  /* 0x00000014da087812 */ /* 0x140fe200078efe00 */
[----:B------:R-:W0:Y:S01]  /*8dd0*/  LDS.64 R40, [R37] ;  /* 0x0000000025287984 */ /* 0x000e220000000a00 */
[C-C-:B------:R-:W-:Y:S02]  /*8de0*/  LOP3.LUT R7, R218.reuse, 0x10, R0.reuse, 0xfe, !PT ;  /* 0x00000010da077812 */ /* 0x140fe400078efe00 */
[--C-:B------:R-:W-:Y:S01]  /*8df0*/  LOP3.LUT R6, R218, 0xc, R0.reuse, 0xfe, !PT ;  /* 0x0000000cda067812 */ /* 0x100fe200078efe00 */
[----:B------:R-:W1:Y:S01]  /*8e00*/  LDS.64 R48, [R38] ;  /* 0x0000000026307984 */ /* 0x000e620000000a00 */
[----:B------:R-:W-:Y:S01]  /*8e10*/  LEA R2, P2, R4, R55, 0x1 ;  /* 0x0000003704027211 */ /* 0x000fe200078408ff */
[----:B------:R-:W-:Y:S01]  /*8e20*/  IMAD R36, R7, c[0x0][0x198], RZ ;  /* 0x0000660007247a24 */ /* 0x000fe200078e02ff */
[----:B------:R-:W-:Y:S01]  /*8e30*/  LOP3.LUT R0, R218, 0x8, R0, 0xfe, !PT ;  /* 0x00000008da007812 */ /* 0x000fe200078efe00 */
[----:B------:R-:W2:Y:S01]  /*8e40*/  LDS.64 R42, [R37+0x400] ;  /* 0x00040000252a7984 */ /* 0x000ea20000000a00 */
[----:B------:R-:W-:Y:S01]  /*8e50*/  ISETP.LT.AND P5, PT, R3, c[0x0][0x17c], !P0 ;  /* 0x00005f0003007a0c */ /* 0x000fe200047a1270 */
[----:B------:R-:W-:Y:S01]  /*8e60*/  IMAD R9, R6, c[0x0][0x198], RZ ;  /* 0x0000660006097a24 */ /* 0x000fe200078e02ff */
[----:B------:R-:W-:Y:S01]  /*8e70*/  LEA.HI.X.SX32 R3, R4, R223, 0x1, P2 ;  /* 0x000000df04037211 */ /* 0x000fe200010f0eff */
[----:B------:R-:W3:Y:S01]  /*8e80*/  LDS.64 R50, [R38+0x400] ;  /* 0x0004000026327984 */ /* 0x000ee20000000a00 */
[C---:B------:R-:W-:Y:S01]  /*8e90*/  ISETP.LT.AND P3, PT, R0.reuse, c[0x0][0x17c], !P0 ;  /* 0x00005f0000007a0c */ /* 0x040fe20004761270 */
[----:B------:R-:W-:Y:S01]  /*8ea0*/  IMAD R0, R0, c[0x0][0x198], RZ ;  /* 0x0000660000007a24 */ /* 0x000fe200078e02ff */
[----:B------:R-:W-:Y:S01]  /*8eb0*/  LEA R4, P2, R5, R55, 0x1 ;  /* 0x0000003705047211 */ /* 0x000fe200078408ff */
[----:B------:R-:W4:Y:S01]  /*8ec0*/  LDS.64 R44, [R37+0x800] ;  /* 0x00080000252c7984 */ /* 0x000f220000000a00 */
[----:B------:R-:W-:-:S02]  /*8ed0*/  ISETP.LT.AND P4, PT, R6, c[0x0][0x17c], !P0 ;  /* 0x00005f0006007a0c */ /* 0x000fc40004781270 */
[----:B------:R-:W-:Y:S01]  /*8ee0*/  LEA.HI.X.SX32 R5, R5, R223, 0x1, P2 ;  /* 0x000000df05057211 */ /* 0x000fe200010f0eff */
[----:B------:R-:W5:Y:S01]  /*8ef0*/  LDS.64 R52, [R38+0x800] ;  /* 0x0008000026347984 */ /* 0x000f620000000a00 */
[----:B------:R-:W-:-:S03]  /*8f00*/  ISETP.LT.AND P2, PT, R7, c[0x0][0x17c], !P0 ;  /* 0x00005f0007007a0c */ /* 0x000fc60004741270 */
[----:B------:R-:W4:Y:S04]  /*8f10*/  LDS.64 R46, [R37+0xc00] ;  /* 0x000c0000252e7984 */ /* 0x000f280000000a00 */
[----:B------:R-:W5:Y:S04]  /*8f20*/  LDS.64 R38, [R38+0xc00] ;  /* 0x000c000026267984 */ /* 0x000f680000000a00 */
[----:B0-----:R0:W-:Y:S01]  /*8f30*/  @P1 STG.E.U16 [R2.64], R40 ;  /* 0x0000002802001986 */ /* 0x0011e2000c101506 */
[----:B------:R-:W-:-:S03]  /*8f40*/  LEA R6, P1, R0, R55, 0x1 ;  /* 0x0000003700067211 */ /* 0x000fc600078208ff */
[----:B-1----:R1:W-:Y:S01]  /*8f50*/  @P5 STG.E.U16 [R4.64], R48 ;  /* 0x0000003004005986 */ /* 0x0023e2000c101506 */
[----:B------:R-:W-:Y:S01]  /*8f60*/  LEA.HI.X.SX32 R7, R0, R223, 0x1, P1 ;  /* 0x000000df00077211 */ /* 0x000fe200008f0eff */
[C---:B------:R-:W-:Y:S01]  /*8f70*/  IMAD R0, R8.reuse, c[0x0][0x198], RZ ;  /* 0x0000660008007a24 */ /* 0x040fe200078e02ff */
[----:B------:R-:W-:Y:S02]  /*8f80*/  ISETP.LT.AND P1, PT, R8, c[0x0][0x17c], !P0 ;  /* 0x00005f0008007a0c */ /* 0x000fe40004721270 */
[-C--:B------:R-:W-:Y:S01]  /*8f90*/  LEA R8, P6, R36, R55.reuse, 0x1 ;  /* 0x0000003724087211 */ /* 0x080fe200078c08ff */
[----:B--2---:R2:W-:Y:S01]  /*8fa0*/  @P3 STG.E.U16 [R6.64], R42 ;  /* 0x0000002a06003986 */ /* 0x0045e2000c101506 */
[C---:B------:R-:W-:Y:S01]  /*8fb0*/  ISETP.LT.AND P3, PT, R11.reuse, c[0x0][0x17c], !P0 ;  /* 0x00005f000b007a0c */ /* 0x040fe20004761270 */
[----:B------:R-:W-:Y:S01]  /*8fc0*/  IMAD R11, R11, c[0x0][0x198], RZ ;  /* 0x000066000b0b7a24 */ /* 0x000fe200078e02ff */
[----:B0-----:R-:W-:Y:S02]  /*8fd0*/  LEA R2, P5, R9, R55, 0x1 ;  /* 0x0000003709027211 */ /* 0x001fe400078a08ff */
[----:B------:R-:W-:-:S02]  /*8fe0*/  PRMT R40, R40, 0x7632, R40 ;  /* 0x0000763228287816 */ /* 0x000fc40000000028 */
[----:B------:R-:W-:Y:S02]  /*8ff0*/  LEA.HI.X.SX32 R3, R9, R223, 0x1, P5 ;  /* 0x000000df09037211 */ /* 0x000fe400028f0eff */
[----:B-1----:R-:W-:Y:S02]  /*9000*/  LEA R4, P5, R0, R55, 0x1 ;  /* 0x0000003700047211 */ /* 0x002fe400078a08ff */
[-C--:B------:R-:W-:Y:S01]  /*9010*/  LEA.HI.X.SX32 R9, R36, R223.reuse, 0x1, P6 ;  /* 0x000000df24097211 */ /* 0x080fe200030f0eff */
[----:B---3--:R-:W-:Y:S01]  /*9020*/  @P4 STG.E.U16 [R2.64], R50 ;  /* 0x0000003202004986 */ /* 0x008fe2000c101506 */
[----:B------:R-:W-:Y:S01]  /*9030*/  LEA.HI.X.SX32 R5, R0, R223, 0x1, P5 ;  /* 0x000000df00057211 */ /* 0x000fe200028f0eff */
[----:B------:R-:W-:Y:S01]  /*9040*/  IMAD R0, R10, c[0x0][0x198], RZ ;  /* 0x000066000a007a24 */ /* 0x000fe200078e02ff */
[----:B------:R-:W-:Y:S01]  /*9050*/  PRMT R48, R48, 0x7632, R48 ;  /* 0x0000763230307816 */ /* 0x000fe20000000030 */
[----:B----4-:R-:W-:Y:S01]  /*9060*/  @P2 STG.E.U16 [R8.64], R44 ;  /* 0x0000002c08002986 */ /* 0x010fe2000c101506 */
[----:B------:R-:W-:-:S02]  /*9070*/  ISETP.LT.AND P2, PT, R10, c[0x0][0x17c], !P0 ;  /* 0x00005f000a007a0c */ /* 0x000fc40004741270 */
[CC--:B------:R-:W-:Y:S01]  /*9080*/  LEA R10, P4, R11.reuse, R55.reuse, 0x1 ;  /* 0x000000370b0a7211 */ /* 0x0c0fe200078808ff */
[----:B-----5:R0:W-:Y:S01]  /*9090*/  @P1 STG.E.U16 [R4.64], R52 ;  /* 0x0000003404001986 */ /* 0x0201e2000c101506 */
[----:B--2---:R-:W-:Y:S02]  /*90a0*/  LEA R6, P5, R0, R55, 0x1 ;  /* 0x0000003700067211 */ /* 0x004fe400078a08ff */
[-C--:B------:R-:W-:Y:S02]  /*90b0*/  LEA.HI.X.SX32 R11, R11, R223.reuse, 0x1, P4 ;  /* 0x000000df0b0b7211 */ /* 0x080fe400020f0eff */
[C---:B------:R-:W-:Y:S01]  /*90c0*/  ISETP.LT.AND P4, PT, R34.reuse, c[0x0][0x17c], !P0 ;  /* 0x00005f0022007a0c */ /* 0x040fe20004781270 */
[----:B------:R-:W-:Y:S01]  /*90d0*/  IMAD R34, R34, c[0x0][0x198], RZ ;  /* 0x0000660022227a24 */ /* 0x000fe200078e02ff */
[----:B------:R-:W-:Y:S01]  /*90e0*/  LEA.HI.X.SX32 R7, R0, R223, 0x1, P5 ;  /* 0x000000df00077211 */ /* 0x000fe200028f0eff */
[----:B------:R1:W-:Y:S01]  /*90f0*/  @P3 STG.E.U16 [R10.64], R46 ;  /* 0x0000002e0a003986 */ /* 0x0003e2000c101506 */
[C---:B------:R-:W-:Y:S01]  /*9100*/  ISETP.LT.AND P1, PT, R35.reuse, c[0x0][0x17c], !P0 ;  /* 0x00005f0023007a0c */ /* 0x040fe20004721270 */
[----:B------:R-:W-:Y:S01]  /*9110*/  IMAD R35, R35, c[0x0][0x198], RZ ;  /* 0x0000660023237a24 */ /* 0x000fe200078e02ff */
[----:B------:R-:W-:Y:S01]  /*9120*/  PRMT R42, R42, 0x7632, R42 ;  /* 0x000076322a2a7816 */ /* 0x000fe2000000002a */
[----:B------:R-:W-:Y:S01]  /*9130*/  @P2 STG.E.U16 [R6.64], R38 ;  /* 0x0000002606002986 */ /* 0x000fe2000c101506 */
[-C--:B0-----:R-:W-:Y:S01]  /*9140*/  LEA R4, P2, R34, R55.reuse, 0x1 ;  /* 0x0000003722047211 */ /* 0x081fe200078408ff */
[----:B------:R-:W-:Y:S01]  /*9150*/  IMAD R0, R12, c[0x0][0x198], RZ ;  /* 0x000066000c007a24 */ /* 0x000fe200078e02ff */
[----:B------:R-:W-:-:S02]  /*9160*/  LEA R2, P3, R35, R55, 0x1 ;  /* 0x0000003723027211 */ /* 0x000fc400078608ff */
[-C--:B------:R-:W-:Y:S02]  /*9170*/  LEA.HI.X.SX32 R5, R34, R223.reuse, 0x1, P2 ;  /* 0x000000df22057211 */ /* 0x080fe400010f0eff */
[C---:B------:R-:W-:Y:S01]  /*9180*/  ISETP.LT.AND P2, PT, R33.reuse, c[0x0][0x17c], !P0 ;  /* 0x00005f0021007a0c */ /* 0x040fe20004741270 */
[----:B------:R-:W-:Y:S01]  /*9190*/  IMAD R33, R33, c[0x0][0x198], RZ ;  /* 0x0000660021217a24 */ /* 0x000fe200078e02ff */
[----:B------:R-:W-:Y:S01]  /*91a0*/  LEA.HI.X.SX32 R3, R35, R223, 0x1, P3 ;  /* 0x000000df23037211 */ /* 0x000fe200018f0eff */
[----:B-1----:R-:W-:Y:S01]  /*91b0*/  IMAD R11, R14, c[0x0][0x198], RZ ;  /* 0x000066000e0b7a24 */ /* 0x002fe200078e02ff */
[----:B------:R-:W-:Y:S02]  /*91c0*/  PRMT R50, R50, 0x7632, R50 ;  /* 0x0000763232327816 */ /* 0x000fe40000000032 */
[C---:B------:R-:W-:Y:S01]  /*91d0*/  LEA R8, P3, R33.reuse, R55, 0x1 ;  /* 0x0000003721087211 */ /* 0x040fe200078608ff */
[----:B------:R0:W-:Y:S01]  /*91e0*/  @P1 STG.E.U16 [R2.64], R40 ;  /* 0x0000002802001986 */ /* 0x0001e2000c101506 */
[C---:B------:R-:W-:Y:S01]  /*91f0*/  ISETP.LT.AND P1, PT, R32.reuse, c[0x0][0x17c], !P0 ;  /* 0x00005f0020007a0c */ /* 0x040fe20004721270 */
[----:B------:R-:W-:Y:S01]  /*9200*/  IMAD R32, R32, c[0x0][0x198], RZ ;  /* 0x0000660020207a24 */ /* 0x000fe200078e02ff */
[----:B------:R-:W-:Y:S01]  /*9210*/  LEA.HI.X.SX32 R9, R33, R223, 0x1, P3 ;  /* 0x000000df21097211 */ /* 0x000fe200018f0eff */
[----:B------:R1:W-:Y:S01]  /*9220*/  @P4 STG.E.U16 [R4.64], R48 ;  /* 0x0000003004004986 */ /* 0x0003e2000c101506 */
[C---:B------:R-:W-:Y:S01]  /*9230*/  ISETP.LT.AND P4, PT, R31.reuse, c[0x0][0x17c], !P0 ;  /* 0x00005f001f007a0c */ /* 0x040fe20004781270 */
[----:B------:R-:W-:Y:S01]  /*9240*/  IMAD R31, R31, c[0x0][0x198], RZ ;  /* 0x000066001f1f7a24 */ /* 0x000fe200078e02ff */
[C---:B------:R-:W-:Y:S01]  /*9250*/  ISETP.LT.AND P3, PT, R30.reuse, c[0x0][0x17c], !P0 ;  /* 0x00005f001e007a0c */ /* 0x040fe20004761270 */
[----:B------:R-:W-:Y:S01]  /*9260*/  IMAD R30, R30, c[0x0][0x198], RZ ;  /* 0x000066001e1e7a24 */ /* 0x000fe200078e02ff */
[----:B------:R2:W-:Y:S01]  /*9270*/  @P2 STG.E.U16 [R8.64], R42 ;  /* 0x0000002a08002986 */ /* 0x0005e2000c101506 */
[----:B------:R-:W-:-:S02]  /*9280*/  PRMT R44, R44, 0x7632, R44 ;  /* 0x000076322c2c7816 */ /* 0x000fc4000000002c */
[-C--:B0-----:R-:W-:Y:S02]  /*9290*/  LEA R2, P2, R32, R55.reuse, 0x1 ;  /* 0x0000003720027211 */ /* 0x081fe400078408ff */
[-C--:B------:R-:W-:Y:S02]  /*92a0*/  LEA R6, P6, R30, R55.reuse, 0x1 ;  /* 0x000000371e067211 */ /* 0x080fe400078c08ff */
[C---:B-1----:R-:W-:Y:S02]  /*92b0*/  LEA R4, P5, R31.reuse, R55, 0x1 ;  /* 0x000000371f047211 */ /* 0x042fe400078a08ff */
[-C--:B------:R-:W-:Y:S02]  /*92c0*/  LEA.HI.X.SX32 R3, R32, R223.reuse, 0x1, P2 ;  /* 0x000000df20037211 */ /* 0x080fe400010f0eff */
[-C--:B------:R-:W-:Y:S02]  /*92d0*/  LEA.HI.X.SX32 R5, R31, R223.reuse, 0x1, P5 ;  /* 0x000000df1f057211 */ /* 0x080fe400028f0eff */
[----:B------:R-:W-:Y:S01]  /*92e0*/  PRMT R52, R52, 0x7632, R52 ;  /* 0x0000763234347816 */ /* 0x000fe20000000034 */
[----:B------:R0:W-:Y:S01]  /*92f0*/  @P1 STG.E.U16 [R2.64], R50 ;  /* 0x0000003202001986 */ /* 0x0001e2000c101506 */
[----:B------:R-:W-:-:S02]  /*9300*/  LEA.HI.X.SX32 R7, R30, R223, 0x1, P6 ;  /* 0x000000df1e077211 */ /* 0x000fc400030f0eff */
[C---:B------:R-:W-:Y:S01]  /*9310*/  ISETP.LT.AND P1, PT, R29.reuse, c[0x0][0x17c], !P0 ;  /* 0x00005f001d007a0c */ /* 0x040fe20004721270 */
[----:B------:R1:W-:Y:S01]  /*9320*/  @P4 STG.E.U16 [R4.64], R44 ;  /* 0x0000002c04004986 */ /* 0x0003e2000c101506 */
[----:B------:R-:W-:Y:S01]  /*9330*/  IMAD R29, R29, c[0x0][0x198], RZ ;  /* 0x000066001d1d7a24 */ /* 0x000fe200078e02ff */
[C---:B------:R-:W-:Y:S01]  /*9340*/  ISETP.LT.AND P2, PT, R27.reuse, c[0x0][0x17c], !P0 ;  /* 0x00005f001b007a0c */ /* 0x040fe20004741270 */
[----:B------:R-:W-:Y:S01]  /*9350*/  IMAD R27, R27, c[0x0][0x198], RZ ;  /* 0x000066001b1b7a24 */ /* 0x000fe200078e02ff */
[----:B------:R3:W-:Y:S01]  /*9360*/  @P3 STG.E.U16 [R6.64], R52 ;  /* 0x0000003406003986 */ /* 0x0007e2000c101506 */
[C---:B------:R-:W-:Y:S01]  /*9370*/  ISETP.LT.AND P3, PT, R28.reuse, c[0x0][0x17c], !P0 ;  /* 0x00005f001c007a0c */ /* 0x040fe20004761270 */
[----:B------:R-:W-:Y:S01]  /*9380*/  IMAD R28, R28, c[0x0][0x198], RZ ;  /* 0x000066001c1c7a24 */ /* 0x000fe200078e02ff */
[-C--:B--2---:R-:W-:Y:S02]  /*9390*/  LEA R8, P6, R29, R55.reuse, 0x1 ;  /* 0x000000371d087211 */ /* 0x084fe400078c08ff */
[C---:B------:R-:W-:Y:S01]  /*93a0*/  ISETP.LT.AND P4, PT, R26.reuse, c[0x0][0x17c], !P0 ;  /* 0x00005f001a007a0c */ /* 0x040fe20004781270 */
[----:B------:R-:W-:Y:S01]  /*93b0*/  IMAD R26, R26, c[0x0][0x198], RZ ;  /* 0x000066001a1a7a24 */ /* 0x000fe200078e02ff */
[----:B0-----:R-:W-:-:S02]  /*93c0*/  LEA R2, P5, R28, R55, 0x1 ;  /* 0x000000371c027211 */ /* 0x001fc400078a08ff */
[----:B------:R-:W-:Y:S02]  /*93d0*/  PRMT R46, R46, 0x7632, R46 ;  /* 0x000076322e2e7816 */ /* 0x000fe4000000002e */
[----:B------:R-:W-:Y:S02]  /*93e0*/  LEA.HI.X.SX32 R9, R29, R223, 0x1, P6 ;  /* 0x000000df1d097211 */ /* 0x000fe400030f0eff */
[----:B-1----:R-:W-:Y:S02]  /*93f0*/  LEA R4, P6, R27, R55, 0x1 ;  /* 0x000000371b047211 */ /* 0x002fe400078c08ff */
[----:B------:R-:W-:Y:S01]  /*9400*/  PRMT R38, R38, 0x7632, R38 ;  /* 0x0000763226267816 */ /* 0x000fe20000000026 */
[----:B------:R0:W-:Y:S01]  /*9410*/  @P1 STG.E.U16 [R8.64], R46 ;  /* 0x0000002e08001986 */ /* 0x0001e2000c101506 */
[----:B------:R-:W-:Y:S02]  /*9420*/  LEA.HI.X.SX32 R3, R28, R223, 0x1, P5 ;  /* 0x000000df1c037211 */ /* 0x000fe400028f0eff */
[----:B---3--:R-:W-:-:S02]  /*9430*/  LEA R6, P5, R26, R55, 0x1 ;  /* 0x000000371a067211 */ /* 0x008fc400078a08ff */
[-C--:B------:R-:W-:Y:S01]  /*9440*/  LEA.HI.X.SX32 R5, R27, R223.reuse, 0x1, P6 ;  /* 0x000000df1b057211 */ /* 0x080fe200030f0eff */
[----:B------:R1:W-:Y:S01]  /*9450*/  @P3 STG.E.U16 [R2.64], R38 ;  /* 0x0000002602003986 */ /* 0x0003e2000c101506 */
[----:B------:R-:W-:Y:S02]  /*9460*/  LEA.HI.X.SX32 R7, R26, R223, 0x1, P5 ;  /* 0x000000df1a077211 */ /* 0x000fe400028f0eff */
[C---:B------:R-:W-:Y:S01]  /*9470*/  ISETP.LT.AND P1, PT, R25.reuse, c[0x0][0x17c], !P0 ;  /* 0x00005f0019007a0c */ /* 0x040fe20004721270 */
[----:B------:R-:W-:Y:S01]  /*9480*/  IMAD R25, R25, c[0x0][0x198], RZ ;  /* 0x0000660019197a24 */ /* 0x000fe200078e02ff */
[C---:B------:R-:W-:Y:S01]  /*9490*/  ISETP.LT.AND P3, PT, R24.reuse, c[0x0][0x17c], !P0 ;  /* 0x00005f0018007a0c */ /* 0x040fe20004761270 */
[----:B------:R-:W-:Y:S01]  /*94a0*/  IMAD R24, R24, c[0x0][0x198], RZ ;  /* 0x0000660018187a24 */ /* 0x000fe200078e02ff */
[----:B------:R2:W-:Y:S01]  /*94b0*/  @P2 STG.E.U16 [R4.64], R41 ;  /* 0x0000002904002986 */ /* 0x0005e2000c101506 */
[C---:B------:R-:W-:Y:S01]  /*94c0*/  ISETP.LT.AND P2, PT, R23.reuse, c[0x0][0x17c], !P0 ;  /* 0x00005f0017007a0c */ /* 0x040fe20004741270 */
[----:B------:R-:W-:Y:S01]  /*94d0*/  IMAD R23, R23, c[0x0][0x198], RZ ;  /* 0x0000660017177a24 */ /* 0x000fe200078e02ff */
[-C--:B0-----:R-:W-:Y:S01]  /*94e0*/  LEA R8, P6, R25, R55.reuse, 0x1 ;  /* 0x0000003719087211 */ /* 0x081fe200078c08ff */
[----:B------:R0:W-:Y:S01]  /*94f0*/  @P4 STG.E.U16 [R6.64], R49 ;  /* 0x0000003106004986 */ /* 0x0001e2000c101506 */
[C---:B------:R-:W-:Y:S01]  /*9500*/  ISETP.LT.AND P4, PT, R22.reuse, c[0x0][0x17c], !P0 ;  /* 0x00005f0016007a0c */ /* 0x040fe20004781270 */
[----:B------:R-:W-:Y:S01]  /*9510*/  IMAD R22, R22, c[0x0][0x198], RZ ;  /* 0x0000660016167a24 */ /* 0x000fe200078e02ff */
[----:B-1----:R-:W-:-:S02]  /*9520*/  LEA R2, P5, R24, R55, 0x1 ;  /* 0x0000003718027211 */ /* 0x002fc400078a08ff */
[-C--:B------:R-:W-:Y:S02]  /*9530*/  LEA.HI.X.SX32 R9, R25, R223.reuse, 0x1, P6 ;  /* 0x000000df19097211 */ /* 0x080fe400030f0eff */
[----:B------:R-:W-:Y:S02]  /*9540*/  LEA.HI.X.SX32 R3, R24, R223, 0x1, P5 ;  /* 0x000000df18037211 */ /* 0x000fe400028f0eff */
[-C--:B--2---:R-:W-:Y:S01]  /*9550*/  LEA R4, P6, R23, R55.reuse, 0x1 ;  /* 0x0000003717047211 */ /* 0x084fe200078c08ff */
[----:B------:R1:W-:Y:S01]  /*9560*/  @P1 STG.E.U16 [R8.64], R43 ;  /* 0x0000002b08001986 */ /* 0x0003e2000c101506 */
[C---:B------:R-:W-:Y:S01]  /*9570*/  ISETP.LT.AND P1, PT, R21.reuse, c[0x0][0x17c], !P0 ;  /* 0x00005f0015007a0c */ /* 0x040fe20004721270 */
[----:B------:R-:W-:Y:S01]  /*9580*/  IMAD R21, R21, c[0x0][0x198], RZ ;  /* 0x0000660015157a24 */ /* 0x000fe200078e02ff */
[----:B0-----:R-:W-:Y:S01]  /*9590*/  LEA R6, P5, R22, R55, 0x1 ;  /* 0x0000003716067211 */ /* 0x001fe200078a08ff */
[----:B------:R0:W-:Y:S01]  /*95a0*/  @P3 STG.E.U16 [R2.64], R51 ;  /* 0x0000003302003986 */ /* 0x0001e2000c101506 */
[----:B------:R-:W-:-:S02]  /*95b0*/  LEA.HI.X.SX32 R5, R23, R223, 0x1, P6 ;  /* 0x000000df17057211 */ /* 0x000fc400030f0eff */
[----:B------:R-:W-:Y:S02]  /*95c0*/  LEA.HI.X.SX32 R7, R22, R223, 0x1, P5 ;  /* 0x000000df16077211 */ /* 0x000fe400028f0eff */
[C---:B------:R-:W-:Y:S01]  /*95d0*/  ISETP.LT.AND P3, PT, R20.reuse, c[0x0][0x17c], !P0 ;  /* 0x00005f0014007a0c */ /* 0x040fe20004761270 */
[----:B------:R-:W-:Y:S01]  /*95e0*/  IMAD R20, R20, c[0x0][0x198], RZ ;  /* 0x0000660014147a24 */ /* 0x000fe200078e02ff */
[----:B------:R2:W-:Y:S01]  /*95f0*/  @P2 STG.E.U16 [R4.64], R45 ;  /* 0x0000002d04002986 */ /* 0x0005e2000c101506 */
[C---:B------:R-:W-:Y:S01]  /*9600*/  ISETP.LT.AND P2, PT, R19.reuse, c[0x0][0x17c], !P0 ;  /* 0x00005f0013007a0c */ /* 0x040fe20004741270 */
[----:B------:R-:W-:Y:S01]  /*9610*/  IMAD R19, R19, c[0x0][0x198], RZ ;  /* 0x0000660013137a24 */ /* 0x000fe200078e02ff */
[-C--:B-1----:R-:W-:Y:S01]  /*9620*/  LEA R8, P6, R21, R55.reuse, 0x1 ;  /* 0x0000003715087211 */ /* 0x082fe200078c08ff */
[----:B------:R1:W-:Y:S01]  /*9630*/  @P4 STG.E.U16 [R6.64], R53 ;  /* 0x0000003506004986 */ /* 0x0003e2000c101506 */
[C---:B------:R-:W-:Y:S01]  /*9640*/  ISETP.LT.AND P4, PT, R18.reuse, c[0x0][0x17c], !P0 ;  /* 0x00005f0012007a0c */ /* 0x040fe20004781270 */
[----:B------:R-:W-:Y:S01]  /*9650*/  IMAD R18, R18, c[0x0][0x198], RZ ;  /* 0x0000660012127a24 */ /* 0x000fe200078e02ff */
[----:B0-----:R-:W-:-:S02]  /*9660*/  LEA R2, P5, R20, R55, 0x1 ;  /* 0x0000003714027211 */ /* 0x001fc400078a08ff */
[-C--:B------:R-:W-:Y:S02]  /*9670*/  LEA.HI.X.SX32 R9, R21, R223.reuse, 0x1, P6 ;  /* 0x000000df15097211 */ /* 0x080fe400030f0eff */
[----:B------:R-:W-:Y:S02]  /*9680*/  LEA.HI.X.SX32 R3, R20, R223, 0x1, P5 ;  /* 0x000000df14037211 */ /* 0x000fe400028f0eff */
[-C--:B--2---:R-:W-:Y:S01]  /*9690*/  LEA R4, P6, R19, R55.reuse, 0x1 ;  /* 0x0000003713047211 */ /* 0x084fe200078c08ff */
[----:B------:R-:W-:Y:S01]  /*96a0*/  @P1 STG.E.U16 [R8.64], R47 ;  /* 0x0000002f08001986 */ /* 0x000fe2000c101506 */
[----:B------:R-:W-:Y:S02]  /*96b0*/  PRMT R41, R41, 0x7632, R41 ;  /* 0x0000763229297816 */ /* 0x000fe40000000029 */
[----:B-1----:R-:W-:Y:S01]  /*96c0*/  LEA R6, P5, R18, R55, 0x1 ;  /* 0x0000003712067211 */ /* 0x002fe200078a08ff */
[----:B------:R-:W-:Y:S01]  /*96d0*/  @P3 STG.E.U16 [R2.64], R39 ;  /* 0x0000002702003986 */ /* 0x000fe2000c101506 */
[----:B------:R-:W-:-:S02]  /*96e0*/  LEA.HI.X.SX32 R5, R19, R223, 0x1, P6 ;  /* 0x000000df13057211 */ /* 0x000fc400030f0eff */
[----:B------:R-:W-:Y:S02]  /*96f0*/  PRMT R49, R49, 0x7632, R49 ;  /* 0x0000763231317816 */ /* 0x000fe40000000031 */
[----:B------:R-:W-:Y:S01]  /*9700*/  LEA.HI.X.SX32 R7, R18, R223, 0x1, P5 ;  /* 0x000000df12077211 */ /* 0x000fe200028f0eff */
[----:B------:R0:W-:Y:S01]  /*9710*/  @P2 STG.E.U16 [R4.64], R41 ;  /* 0x0000002904002986 */ /* 0x0001e2000c101506 */
[C---:B------:R-:W-:Y:S01]  /*9720*/  ISETP.LT.AND P3, PT, R15.reuse, c[0x0][0x17c], !P0 ;  /* 0x00005f000f007a0c */ /* 0x040fe20004761270 */
[----:B------:R-:W-:Y:S01]  /*9730*/  IMAD R15, R15, c[0x0][0x198], RZ ;  /* 0x000066000f0f7a24 */ /* 0x000fe200078e02ff */
[----:B------:R-:W-:Y:S01]  /*9740*/  ISETP.LT.AND P5, PT, R17, c[0x0][0x17c], !P0 ;  /* 0x00005f0011007a0c */ /* 0x000fe200047a1270 */
[----:B------:R1:W-:Y:S01]  /*9750*/  @P4 STG.E.U16 [R6.64], R49 ;  /* 0x0000003106004986 */ /* 0x0003e2000c101506 */
[C---:B------:R-:W-:Y:S01]  /*9760*/  ISETP.LT.AND P4, PT, R16.reuse, c[0x0][0x17c], !P0 ;  /* 0x00005f0010007a0c */ /* 0x040fe20004781270 */
[----:B------:R-:W-:Y:S01]  /*9770*/  IMAD R16, R16, c[0x0][0x198], RZ ;  /* 0x0000660010107a24 */ /* 0x000fe200078e02ff */
[----:B------:R-:W-:Y:S01]  /*9780*/  PRMT R43, R43, 0x7632, R43 ;  /* 0x000076322b2b7816 */ /* 0x000fe2000000002b */
[----:B------:R-:W-:Y:S01]  /*9790*/  IMAD R17, R17, c[0x0][0x198], RZ ;  /* 0x0000660011117a24 */ /* 0x000fe200078e02ff */
[----:B------:R-:W-:Y:S01]  /*97a0*/  PRMT R51, R51, 0x7632, R51 ;  /* 0x0000763233337816 */ /* 0x000fe20000000033 */
[----:B------:R-:W-:Y:S01]  /*97b0*/  IMAD R18, R13, c[0x0][0x198], RZ ;  /* 0x000066000d127a24 */ /* 0x000fe200078e02ff */
[----:B------:R-:W-:-:S02]  /*97c0*/  PRMT R45, R45, 0x7632, R45 ;  /* 0x000076322d2d7816 */ /* 0x000fc4000000002d */
[CC--:B0-----:R-:W-:Y:S02]  /*97d0*/  LEA R4, P1, R16.reuse, R55.reuse, 0x1 ;  /* 0x0000003710047211 */ /* 0x0c1fe400078208ff */
[-C--:B------:R-:W-:Y:S02]  /*97e0*/  LEA R2, P6, R17, R55.reuse, 0x1 ;  /* 0x0000003711027211 */ /* 0x080fe400078c08ff */
[----:B-1----:R-:W-:Y:S02]  /*97f0*/  LEA R6, P2, R15, R55, 0x1 ;  /* 0x000000370f067211 */ /* 0x002fe400078408ff */
[----:B------:R-:W-:Y:S02]  /*9800*/  LEA.HI.X.SX32 R5, R16, R223, 0x1, P1 ;  /* 0x000000df10057211 */ /* 0x000fe400008f0eff */
[----:B------:R-:W-:Y:S02]  /*9810*/  LEA R10, P1, R11, R55, 0x1 ;  /* 0x000000370b0a7211 */ /* 0x000fe400078208ff */
[----:B------:R-:W-:-:S02]  /*9820*/  LEA.HI.X.SX32 R7, R15, R223, 0x1, P2 ;  /* 0x000000df0f077211 */ /* 0x000fc400010f0eff */
[----:B------:R-:W-:Y:S02]  /*9830*/  ISETP.LT.AND P2, PT, R12, c[0x0][0x17c], !P0 ;  /* 0x00005f000c007a0c */ /* 0x000fe40004741270 */
[-C--:B------:R-:W-:Y:S02]  /*9840*/  LEA.HI.X.SX32 R11, R11, R223.reuse, 0x1, P1 ;  /* 0x000000df0b0b7211 */ /* 0x080fe400008f0eff */
[----:B------:R-:W-:Y:S02]  /*9850*/  ISETP.LT.AND P1, PT, R14, c[0x0][0x17c], !P0 ;  /* 0x00005f000e007a0c */ /* 0x000fe40004721270 */
[----:B------:R-:W-:Y:S02]  /*9860*/  ISETP.LT.AND P0, PT, R13, c[0x0][0x17c], !P0 ;  /* 0x00005f000d007a0c */ /* 0x000fe40004701270 */
[----:B------:R-:W-:Y:S02]  /*9870*/  LEA.HI.X.SX32 R3, R17, R223, 0x1, P6 ;  /* 0x000000df11037211 */ /* 0x000fe400030f0eff */
[----:B------:R-:W-:-:S02]  /*9880*/  LEA R8, P6, R0, R55, 0x1 ;  /* 0x0000003700087211 */ /* 0x000fc400078c08ff */
[----:B------:R-:W-:Y:S01]  /*9890*/  PRMT R53, R53, 0x7632, R53 ;  /* 0x0000763235357816 */ /* 0x000fe20000000035 */
[----:B------:R0:W-:Y:S01]  /*98a0*/  @P5 STG.E.U16 [R2.64], R43 ;  /* 0x0000002b02005986 */ /* 0x0001e2000c101506 */
[----:B------:R-:W-:Y:S02]  /*98b0*/  LEA.HI.X.SX32 R9, R0, R223, 0x1, P6 ;  /* 0x000000df00097211 */ /* 0x000fe400030f0eff */
[----:B------:R-:W-:Y:S01]  /*98c0*/  PRMT R47, R47, 0x7632, R47 ;  /* 0x000076322f2f7816 */ /* 0x000fe2000000002f */
[----:B------:R0:W-:Y:S01]  /*98d0*/  @P4 STG.E.U16 [R4.64], R51 ;  /* 0x0000003304004986 */ /* 0x0001e2000c101506 */
[----:B------:R-:W-:-:S03]  /*98e0*/  LEA R12, P6, R18, R55, 0x1 ;  /* 0x00000037120c7211 */ /* 0x000fc600078c08ff */
[----:B------:R0:W-:Y:S01]  /*98f0*/  @P3 STG.E.U16 [R6.64], R45 ;  /* 0x0000002d06003986 */ /* 0x0001e2000c101506 */
[----:B------:R-:W-:-:S03]  /*9900*/  LEA.HI.X.SX32 R13, R18, R223, 0x1, P6 ;  /* 0x000000df120d7211 */ /* 0x000fc600030f0eff */
[----:B------:R0:W-:Y:S04]  /*9910*/  @P2 STG.E.U16 [R8.64], R53 ;  /* 0x0000003508002986 */ /* 0x0001e8000c101506 */
[----:B------:R0:W-:Y:S01]  /*9920*/  @P1 STG.E.U16 [R10.64], R47 ;  /* 0x0000002f0a001986 */ /* 0x0001e2000c101506 */
[----:B------:R-:W-:Y:S05]  /*9930*/  @!P0 EXIT ;  /* 0x000000000000894d */ /* 0x000fea0003800000 */
[----:B0-----:R-:W-:-:S05]  /*9940*/  PRMT R6, R39, 0x7632, R6 ;  /* 0x0000763227067816 */ /* 0x001fca0000000006 */
[----:B------:R-:W-:Y:S01]  /*9950*/  STG.E.U16 [R12.64], R6 ;  /* 0x000000060c007986 */ /* 0x000fe2000c101506 */
[----:B------:R-:W-:Y:S05]  /*9960*/  EXIT ;  /* 0x000000000000794d */ /* 0x000fea0003800000 */
.L_x_4:
[----:B------:R-:W-:-:S00]  /*9970*/  BRA `(.L_x_4) ;  /* 0xfffffff000007947 */ /* 0x000fc0000383ffff */
[----:B------:R-:W-:-:S00]  /*9980*/  NOP ;  /* 0x0000000000007918 */ /* 0x000fc00000000000 */
[----:B------:R-:W-:-:S00]  /*9990*/  NOP ;  /* 0x0000000000007918 */ /* 0x000fc00000000000 */
[----:B------:R-:W-:-:S00]  /*99a0*/  NOP ;  /* 0x0000000000007918 */ /* 0x000fc00000000000 */
[----:B------:R-:W-:-:S00]  /*99b0*/  NOP ;  /* 0x0000000000007918 */ /* 0x000fc00000000000 */
[----:B------:R-:W-:-:S00]  /*99c0*/  NOP ;  /* 0x0000000000007918 */ /* 0x000fc00000000000 */
[----:B------:R-:W-:-:S00]  /*99d0*/  NOP ;  /* 0x0000000000007918 */ /* 0x000fc00000000000 */
[----:B------:R-:W-:-:S00]  /*99e0*/  NOP ;  /* 0x0000000000007918 */ /* 0x000fc00000000000 */
[----:B------:R-:W-:-:S00]  /*99f0*/  NOP ;  /* 0x0000000000007918 */ /* 0x000fc00000000000 */
.L_x_5:


//--------------------- .nv.shared.matmul_kernel  --------------------------
	.section	.nv.shared.matmul_kernel,"aw",@nobits
	.sectionflags	@""
	.align	16
